// auto-generated by cutlass_sweep.conv — config: {"arch": "sm_100", "cluster_m": 2, "cluster_n": 1, "conv_kind": "wgrad", "dtype": "fp16", "ndim": 2, "tile_k": 64, "tile_m": 128, "tile_n": 128}
#include "cutlass/cutlass.h"
#include "cute/tensor.hpp"
#include "cutlass/kernel_hardware_info.hpp"
#include "cutlass/conv/convolution.h"
#include "cutlass/conv/dispatch_policy.hpp"
#include "cutlass/conv/collective/collective_builder.hpp"
#include "cutlass/conv/kernel/conv_universal.hpp"
#include "cutlass/conv/device/conv_universal_adapter.hpp"
#include "cutlass/epilogue/collective/collective_builder.hpp"

using namespace cute;
using Elem = cutlass::half_t;
using Acc  = float;
using LayoutAB = cutlass::layout::TensorNHWC;
using LayoutC  = cutlass::layout::TensorKCSR;
constexpr auto ConvOp = cutlass::conv::Operator::kWgrad;
using TileShape    = Shape<_128, Shape<_128>, Shape<_64>>;
using ClusterShape = Shape<_2, _1, _1>;

using CollectiveEpilogue = typename cutlass::epilogue::collective::CollectiveBuilder<
    cutlass::arch::Sm100, cutlass::arch::OpClassTensorOp,
    TileShape, ClusterShape,
    cutlass::epilogue::collective::EpilogueTileAuto,
    Acc, Acc,
    Elem, LayoutC, 128 / cutlass::sizeof_bits<Elem>::value,
    Elem, LayoutC, 128 / cutlass::sizeof_bits<Elem>::value,
    cutlass::epilogue::collective::EpilogueScheduleAuto
  >::CollectiveOp;

using CollectiveMainloop = typename cutlass::conv::collective::CollectiveBuilder<
    cutlass::arch::Sm100, cutlass::arch::OpClassTensorOp, ConvOp,
    Elem, LayoutAB, 128 / cutlass::sizeof_bits<Elem>::value,
    Elem, LayoutAB, 128 / cutlass::sizeof_bits<Elem>::value,
    Acc,
    TileShape, ClusterShape,
    cutlass::conv::collective::StageCountAutoCarveout<
        static_cast<int>(sizeof(typename CollectiveEpilogue::SharedStorage))>,
    cutlass::conv::collective::KernelScheduleAuto
  >::CollectiveOp;

using ProblemShape = cutlass::conv::ConvProblemShape<
    ConvOp, CollectiveMainloop::DispatchPolicy::NumSpatialDimensions>;
using ConvKernel = cutlass::conv::kernel::ConvUniversal<
    ProblemShape, CollectiveMainloop, CollectiveEpilogue>;
using Conv = cutlass::conv::device::ConvUniversalAdapter<ConvKernel>;

auto* _anchor = &cutlass::device_kernel<ConvKernel>;


// ===== COMPILED SASS (sm_100a) =====

	.target	sm_100a

	.elftype	@"ET_EXEC"


//--------------------- .note.nv.tkinfo           --------------------------
	.section	.note.nv.tkinfo,"",@"SHT_NOTE"
	.sectionflags	@"SHF_NOTE_NV_TKINFO"
	.tkinfo
        /*0018*/ 	.word	0x00000002
        /*0030*/ 	.string	""
        /*0030*/ 	.string	"ptxas"
        /*0030*/ 	.string	"Cuda compilation tools, release 13.0, V13.0.88"
        /*0030*/ 	.string	"Build cuda_13.0.r13.0/compiler.36424714_0"
        /*0030*/ 	.string	"-arch sm_100a -m 64 "



//--------------------- .note.nv.cuinfo           --------------------------
	.section	.note.nv.cuinfo,"",@"SHT_NOTE"
	.sectionflags	@"SHF_NOTE_NV_CUINFO"
        /*0018*/ 	.short	0x0002
        /*001a*/ 	.short	0x0064
        /*001c*/ 	.short	0x0082
	.zero		2


//--------------------- .nv.info                  --------------------------
	.section	.nv.info,"",@"SHT_CUDA_INFO"
	.align	4


	//----- nvinfo : EIATTR_REGCOUNT
	.align		4
        /*0000*/ 	.byte	0x04, 0x2f
        /*0002*/ 	.short	(.L_19 - .L_18)
	.align		4
.L_18:
        /*0004*/ 	.word	index@(_ZN7cutlass13device_kernelINS_4conv6kernel13ConvUniversalINS1_16ConvProblemShapeILNS1_8OperatorE2ELi2EEENS1_10collective14CollectiveConvINS1_47MainloopSm100TmaUmmaWarpSpecializedImplicitGemmILS5_2ELi13ELi2ELi1ELi2EN4cute5tupleIJNSA_1CILi2EEENSC_ILi1EEESE_EEEEENSB_IJNSC_ILi128EEENSB_IJSH_EEENSB_IJNSC_ILi64EEEEEEEEENS_6half_tESM_NSA_8TiledMMAINSA_8MMA_AtomIJNSA_26SM100_MMA_F16BF16_2x1SM_SSISM_SM_fLi128ELi128ELNSA_4UMMA5MajorE1ELSR_1ELNSQ_7ScaleInE0ELSS_0EEEEEENSA_6LayoutINSB_IJSE_SE_SE_EEENSB_IJNSC_ILi0EEESX_SX_EEEEENSB_IJNSA_10UnderscoreES10_S10_EEEEENS7_6detail27Sm100ImplicitGemmTileTraitsINSA_18SM100_TMA_2SM_LOADENSA_14ComposedLayoutINSA_7SwizzleILi3ELi4ELi3EEENSA_18smem_ptr_flag_bitsILi16EEENSV_INSB_IJSJ_NSC_ILi8EEEEEENSB_IJSE_SJ_EEEEEEEvEENS14_INSA_25SM100_TMA_2SM_LOAD_IM2COLES1F_vEEEENS_8epilogue10collective18CollectiveEpilogueINS1K_23Sm100TmaWarpSpecializedILi4ELi2ELi16ELb1ELb0EEEJNSB_IJSJ_SI_SK_EEENSB_IJNSV_ISJ_SE_EENSV_INSB_IJNSC_ILi16EEESD_EEES1D_EEEEESM_NSB_IJlNSB_IJSE_llEEESX_EEESM_S1W_NS1K_6fusion15FusionCallbacksIS1O_NS1X_17LinearCombinationISM_fSM_fLNS_15FloatRoundStyleE2EEES1P_S1U_JEEENSA_5SM1004TMEM4LOAD26SM100_TMEM_LOAD_32dp32b16xENSA_13SM90_TMA_LOADENS16_INS17_ILi1ELi4ELi3EEES1A_NSV_INSB_IJS1B_S1R_EEENSB_IJS1R_SE_EEEEEEENSA_39AutoVectorizingCopyWithAssumedAlignmentILi128EEENSA_14SM90_TMA_STOREES2C_S2E_S2E_EEEvvEEEEvNT_6ParamsE)
        /*0008*/ 	.word	0x0000004a


	//----- nvinfo : EIATTR_FRAME_SIZE
	.align		4
.L_19:
        /*000c*/ 	.byte	0x04, 0x11
        /*000e*/ 	.short	(.L_21 - .L_20)
	.align		4
.L_20:
        /*0010*/ 	.word	index@($__internal_2_$__cuda_sm10x_tcgen05_guardrail_trap_unallocated_columns_being_dealloced)
        /*0014*/ 	.word	0x00000008


	//----- nvinfo : EIATTR_FRAME_SIZE
	.align		4
.L_21:
        /*0018*/ 	.byte	0x04, 0x11
        /*001a*/ 	.short	(.L_23 - .L_22)
	.align		4
.L_22:
        /*001c*/ 	.word	index@($__internal_1_$__cuda_sm10x_tcgen05_guardrail_trap_phase_invalid_during_alloc)
        /*0020*/ 	.word	0x00000008


	//----- nvinfo : EIATTR_FRAME_SIZE
	.align		4
.L_23:
        /*0024*/ 	.byte	0x04, 0x11
        /*0026*/ 	.short	(.L_25 - .L_24)
	.align		4
.L_24:
        /*0028*/ 	.word	index@($__internal_0_$__cuda_sm10x_tcgen05_guardrail_trap_col_being_dealloced_not_returned_by_alloc)
        /*002c*/ 	.word	0x00000008


	//----- nvinfo : EIATTR_FRAME_SIZE
	.align		4
.L_25:
        /*0030*/ 	.byte	0x04, 0x11
        /*0032*/ 	.short	(.L_27 - .L_26)
	.align		4
.L_26:
        /*0034*/ 	.word	index@(_ZN7cutlass13device_kernelINS_4conv6kernel13ConvUniversalINS1_16ConvProblemShapeILNS1_8OperatorE2ELi2EEENS1_10collective14CollectiveConvINS1_47MainloopSm100TmaUmmaWarpSpecializedImplicitGemmILS5_2ELi13ELi2ELi1ELi2EN4cute5tupleIJNSA_1CILi2EEENSC_ILi1EEESE_EEEEENSB_IJNSC_ILi128EEENSB_IJSH_EEENSB_IJNSC_ILi64EEEEEEEEENS_6half_tESM_NSA_8TiledMMAINSA_8MMA_AtomIJNSA_26SM100_MMA_F16BF16_2x1SM_SSISM_SM_fLi128ELi128ELNSA_4UMMA5MajorE1ELSR_1ELNSQ_7ScaleInE0ELSS_0EEEEEENSA_6LayoutINSB_IJSE_SE_SE_EEENSB_IJNSC_ILi0EEESX_SX_EEEEENSB_IJNSA_10UnderscoreES10_S10_EEEEENS7_6detail27Sm100ImplicitGemmTileTraitsINSA_18SM100_TMA_2SM_LOADENSA_14ComposedLayoutINSA_7SwizzleILi3ELi4ELi3EEENSA_18smem_ptr_flag_bitsILi16EEENSV_INSB_IJSJ_NSC_ILi8EEEEEENSB_IJSE_SJ_EEEEEEEvEENS14_INSA_25SM100_TMA_2SM_LOAD_IM2COLES1F_vEEEENS_8epilogue10collective18CollectiveEpilogueINS1K_23Sm100TmaWarpSpecializedILi4ELi2ELi16ELb1ELb0EEEJNSB_IJSJ_SI_SK_EEENSB_IJNSV_ISJ_SE_EENSV_INSB_IJNSC_ILi16EEESD_EEES1D_EEEEESM_NSB_IJlNSB_IJSE_llEEESX_EEESM_S1W_NS1K_6fusion15FusionCallbacksIS1O_NS1X_17LinearCombinationISM_fSM_fLNS_15FloatRoundStyleE2EEES1P_S1U_JEEENSA_5SM1004TMEM4LOAD26SM100_TMEM_LOAD_32dp32b16xENSA_13SM90_TMA_LOADENS16_INS17_ILi1ELi4ELi3EEES1A_NSV_INSB_IJS1B_S1R_EEENSB_IJS1R_SE_EEEEEEENSA_39AutoVectorizingCopyWithAssumedAlignmentILi128EEENSA_14SM90_TMA_STOREES2C_S2E_S2E_EEEvvEEEEvNT_6ParamsE)
        /*0038*/ 	.word	0x00000008


	//----- nvinfo : EIATTR_MIN_STACK_SIZE
	.align		4
.L_27:
        /*003c*/ 	.byte	0x04, 0x12
        /*003e*/ 	.short	(.L_29 - .L_28)
	.align		4
.L_28:
        /*0040*/ 	.word	index@(_ZN7cutlass13device_kernelINS_4conv6kernel13ConvUniversalINS1_16ConvProblemShapeILNS1_8OperatorE2ELi2EEENS1_10collective14CollectiveConvINS1_47MainloopSm100TmaUmmaWarpSpecializedImplicitGemmILS5_2ELi13ELi2ELi1ELi2EN4cute5tupleIJNSA_1CILi2EEENSC_ILi1EEESE_EEEEENSB_IJNSC_ILi128EEENSB_IJSH_EEENSB_IJNSC_ILi64EEEEEEEEENS_6half_tESM_NSA_8TiledMMAINSA_8MMA_AtomIJNSA_26SM100_MMA_F16BF16_2x1SM_SSISM_SM_fLi128ELi128ELNSA_4UMMA5MajorE1ELSR_1ELNSQ_7ScaleInE0ELSS_0EEEEEENSA_6LayoutINSB_IJSE_SE_SE_EEENSB_IJNSC_ILi0EEESX_SX_EEEEENSB_IJNSA_10UnderscoreES10_S10_EEEEENS7_6detail27Sm100ImplicitGemmTileTraitsINSA_18SM100_TMA_2SM_LOADENSA_14ComposedLayoutINSA_7SwizzleILi3ELi4ELi3EEENSA_18smem_ptr_flag_bitsILi16EEENSV_INSB_IJSJ_NSC_ILi8EEEEEENSB_IJSE_SJ_EEEEEEEvEENS14_INSA_25SM100_TMA_2SM_LOAD_IM2COLES1F_vEEEENS_8epilogue10collective18CollectiveEpilogueINS1K_23Sm100TmaWarpSpecializedILi4ELi2ELi16ELb1ELb0EEEJNSB_IJSJ_SI_SK_EEENSB_IJNSV_ISJ_SE_EENSV_INSB_IJNSC_ILi16EEESD_EEES1D_EEEEESM_NSB_IJlNSB_IJSE_llEEESX_EEESM_S1W_NS1K_6fusion15FusionCallbacksIS1O_NS1X_17LinearCombinationISM_fSM_fLNS_15FloatRoundStyleE2EEES1P_S1U_JEEENSA_5SM1004TMEM4LOAD26SM100_TMEM_LOAD_32dp32b16xENSA_13SM90_TMA_LOADENS16_INS17_ILi1ELi4ELi3EEES1A_NSV_INSB_IJS1B_S1R_EEENSB_IJS1R_SE_EEEEEEENSA_39AutoVectorizingCopyWithAssumedAlignmentILi128EEENSA_14SM90_TMA_STOREES2C_S2E_S2E_EEEvvEEEEvNT_6ParamsE)
        /*0044*/ 	.word	0x00000008
.L_29:


//--------------------- .nv.compat                --------------------------
	.section	.nv.compat,"",@"SHT_CUDA_COMPAT_INFO"
	.align	4
        /*0000*/ 	.byte	0x02, 0x09, 0x01, 0x00, 0x02, 0x02, 0x02, 0x00, 0x02, 0x05, 0x05, 0x00, 0x03, 0x07, 0x01, 0x01
        /*0010*/ 	.byte	0x02, 0x03, 0x01, 0x00, 0x02, 0x06, 0x01, 0x00, 0x04, 0x0b, 0x08, 0x00, 0x09, 0x00, 0x00, 0x00
        /*0020*/ 	.byte	0x00, 0x00, 0x00, 0x00


//--------------------- .nv.info._ZN7cutlass13device_kernelINS_4conv6kernel13ConvUniversalINS1_16ConvProblemShapeILNS1_8OperatorE2ELi2EEENS1_10collective14CollectiveConvINS1_47MainloopSm100TmaUmmaWarpSpecializedImplicitGemmILS5_2ELi13ELi2ELi1ELi2EN4cute5tupleIJNSA_1CILi2EEENSC_ILi1EEESE_EEEEENSB_IJNSC_ILi128EEENSB_IJSH_EEENSB_IJNSC_ILi64EEEEEEEEENS_6half_tESM_NSA_8TiledMMAINSA_8MMA_AtomIJNSA_26SM100_MMA_F16BF16_2x1SM_SSISM_SM_fLi128ELi128ELNSA_4UMMA5MajorE1ELSR_1ELNSQ_7ScaleInE0ELSS_0EEEEEENSA_6LayoutINSB_IJSE_SE_SE_EEENSB_IJNSC_ILi0EEESX_SX_EEEEENSB_IJNSA_10UnderscoreES10_S10_EEEEENS7_6detail27Sm100ImplicitGemmTileTraitsINSA_18SM100_TMA_2SM_LOADENSA_14ComposedLayoutINSA_7SwizzleILi3ELi4ELi3EEENSA_18smem_ptr_flag_bitsILi16EEENSV_INSB_IJSJ_NSC_ILi8EEEEEENSB_IJSE_SJ_EEEEEEEvEENS14_INSA_25SM100_TMA_2SM_LOAD_IM2COLES1F_vEEEENS_8epilogue10collective18CollectiveEpilogueINS1K_23Sm100TmaWarpSpecializedILi4ELi2ELi16ELb1ELb0EEEJNSB_IJSJ_SI_SK_EEENSB_IJNSV_ISJ_SE_EENSV_INSB_IJNSC_ILi16EEESD_EEES1D_EEEEESM_NSB_IJlNSB_IJSE_llEEESX_EEESM_S1W_NS1K_6fusion15FusionCallbacksIS1O_NS1X_17LinearCombinationISM_fSM_fLNS_15FloatRoundStyleE2EEES1P_S1U_JEEENSA_5SM1004TMEM4LOAD26SM100_TMEM_LOAD_32dp32b16xENSA_13SM90_TMA_LOADENS16_INS17_ILi1ELi4ELi3EEES1A_NSV_INSB_IJS1B_S1R_EEENSB_IJS1R_SE_EEEEEEENSA_39AutoVectorizingCopyWithAssumedAlignmentILi128EEENSA_14SM90_TMA_STOREES2C_S2E_S2E_EEEvvEEEEvNT_6ParamsE --------------------------
	.section	.nv.info._ZN7cutlass13device_kernelINS_4conv6kernel13ConvUniversalINS1_16ConvProblemShapeILNS1_8OperatorE2ELi2EEENS1_10collective14CollectiveConvINS1_47MainloopSm100TmaUmmaWarpSpecializedImplicitGemmILS5_2ELi13ELi2ELi1ELi2EN4cute5tupleIJNSA_1CILi2EEENSC_ILi1EEESE_EEEEENSB_IJNSC_ILi128EEENSB_IJSH_EEENSB_IJNSC_ILi64EEEEEEEEENS_6half_tESM_NSA_8TiledMMAINSA_8MMA_AtomIJNSA_26SM100_MMA_F16BF16_2x1SM_SSISM_SM_fLi128ELi128ELNSA_4UMMA5MajorE1ELSR_1ELNSQ_7ScaleInE0ELSS_0EEEEEENSA_6LayoutINSB_IJSE_SE_SE_EEENSB_IJNSC_ILi0EEESX_SX_EEEEENSB_IJNSA_10UnderscoreES10_S10_EEEEENS7_6detail27Sm100ImplicitGemmTileTraitsINSA_18SM100_TMA_2SM_LOADENSA_14ComposedLayoutINSA_7SwizzleILi3ELi4ELi3EEENSA_18smem_ptr_flag_bitsILi16EEENSV_INSB_IJSJ_NSC_ILi8EEEEEENSB_IJSE_SJ_EEEEEEEvEENS14_INSA_25SM100_TMA_2SM_LOAD_IM2COLES1F_vEEEENS_8epilogue10collective18CollectiveEpilogueINS1K_23Sm100TmaWarpSpecializedILi4ELi2ELi16ELb1ELb0EEEJNSB_IJSJ_SI_SK_EEENSB_IJNSV_ISJ_SE_EENSV_INSB_IJNSC_ILi16EEESD_EEES1D_EEEEESM_NSB_IJlNSB_IJSE_llEEESX_EEESM_S1W_NS1K_6fusion15FusionCallbacksIS1O_NS1X_17LinearCombinationISM_fSM_fLNS_15FloatRoundStyleE2EEES1P_S1U_JEEENSA_5SM1004TMEM4LOAD26SM100_TMEM_LOAD_32dp32b16xENSA_13SM90_TMA_LOADENS16_INS17_ILi1ELi4ELi3EEES1A_NSV_INSB_IJS1B_S1R_EEENSB_IJS1R_SE_EEEEEEENSA_39AutoVectorizingCopyWithAssumedAlignmentILi128EEENSA_14SM90_TMA_STOREES2C_S2E_S2E_EEEvvEEEEvNT_6ParamsE,"",@"SHT_CUDA_INFO"
	.sectionflags	@""
	.align	4


	//----- nvinfo : EIATTR_CUDA_API_VERSION
	.align		4
        /*0000*/ 	.byte	0x04, 0x37
        /*0002*/ 	.short	(.L_31 - .L_30)
.L_30:
        /*0004*/ 	.word	0x00000082


	//----- nvinfo : EIATTR_KPARAM_INFO
	.align		4
.L_31:
        /*0008*/ 	.byte	0x04, 0x17
        /*000a*/ 	.short	(.L_33 - .L_32)
.L_32:
        /*000c*/ 	.word	0x00000000
        /*0010*/ 	.short	0x0000
        /*0012*/ 	.short	0x0000
        /*0014*/ 	.byte	0x00, 0xf0, 0x01, 0x20


	//----- nvinfo : EIATTR_AT_ENTRY_FRAGMENTS
	.align		4
.L_33:
        /*0018*/ 	.byte	0x04, 0x4f
        /*001a*/ 	.short	(.L_35 - .L_34)


	//   ....[0]....
.L_34:
        /*001c*/ 	.word	0x00000007


	//----- nvinfo : EIATTR_RESERVED_SMEM_USED
	.align		4
.L_35:
        /*0020*/ 	.byte	0x01, 0x41
	.zero		2


	//----- nvinfo : EIATTR_SPARSE_MMA_MASK
	.align		4
        /*0024*/ 	.byte	0x03, 0x50
        /*0026*/ 	.short	0x0000


	//----- nvinfo : EIATTR_TCGEN05_2CTA_USED
	.align		4
        /*0028*/ 	.byte	0x01, 0x52
	.zero		2


	//----- nvinfo : EIATTR_MAXREG_COUNT
	.align		4
        /*002c*/ 	.byte	0x03, 0x1b
        /*002e*/ 	.short	0x00ff


	//----- nvinfo : EIATTR_NUM_BARRIERS
	.align		4
        /*0030*/ 	.byte	0x02, 0x4c
        /*0032*/ 	.byte	0x07
	.zero		1


	//----- nvinfo : EIATTR_EXTERNS
	.align		4
        /*0034*/ 	.byte	0x04, 0x0f
        /*0036*/ 	.short	(.L_37 - .L_36)


	//   ....[0]....
	.align		4
.L_36:
        /*0038*/ 	.word	index@(__assertfail)


	//----- nvinfo : EIATTR_MERCURY_ISA_VERSION
	.align		4
.L_37:
        /*003c*/ 	.byte	0x03, 0x5f
        /*003e*/ 	.short	0x0101


	//----- nvinfo : EIATTR_INT_WARP_WIDE_INSTR_OFFSETS
	.align		4
        /*0040*/ 	.byte	0x04, 0x31
        /*0042*/ 	.short	(.L_39 - .L_38)


	//   ....[0]....
.L_38:
        /*0044*/ 	.word	0x00000da0


	//   ....[1]....
        /*0048*/ 	.word	0x00000e50


	//   ....[2]....
        /*004c*/ 	.word	0x00004ab0


	//   ....[3]....
        /*0050*/ 	.word	0x00004ad0


	//   ....[4]....
        /*0054*/ 	.word	0x00004b00


	//   ....[5]....
        /*0058*/ 	.word	0x00005b10


	//   ....[6]....
        /*005c*/ 	.word	0x00005bb0


	//   ....[7]....
        /*0060*/ 	.word	0x00005c60


	//   ....[8]....
        /*0064*/ 	.word	0x00005cd0


	//   ....[9]....
        /*0068*/ 	.word	0x00005d80


	//   ....[10]....
        /*006c*/ 	.word	0x00005e60


	//   ....[11]....
        /*0070*/ 	.word	0x00005ed0


	//   ....[12]....
        /*0074*/ 	.word	0x00005f80


	//   ....[13]....
        /*0078*/ 	.word	0x00006060


	//   ....[14]....
        /*007c*/ 	.word	0x00006160


	//   ....[15]....
        /*0080*/ 	.word	0x00006260


	//   ....[16]....
        /*0084*/ 	.word	0x000062f0


	//----- nvinfo : EIATTR_COOP_GROUP_MASK_REGIDS
	.align		4
.L_39:
        /*0088*/ 	.byte	0x04, 0x29
        /*008a*/ 	.short	(.L_41 - .L_40)


	//   ....[0]....
.L_40:
        /*008c*/ 	.word	0xffffffff


	//   ....[1]....
        /*0090*/ 	.word	0xffffffff


	//   ....[2]....
        /*0094*/ 	.word	0xffffffff


	//   ....[3]....
        /*0098*/ 	.word	0xffffffff


	//   ....[4]....
        /*009c*/ 	.word	0xffffffff


	//   ....[5]....
        /*00a0*/ 	.word	0xffffffff


	//   ....[6]....
        /*00a4*/ 	.word	0xffffffff


	//   ....[7]....
        /*00a8*/ 	.word	0xffffffff


	//   ....[8]....
        /*00ac*/ 	.word	0xffffffff


	//   ....[9]....
        /*00b0*/ 	.word	0xffffffff


	//   ....[10]....
        /*00b4*/ 	.word	0xffffffff


	//   ....[11]....
        /*00b8*/ 	.word	0xffffffff


	//   ....[12]....
        /*00bc*/ 	.word	0xffffffff


	//----- nvinfo : EIATTR_COOP_GROUP_INSTR_OFFSETS
	.align		4
.L_41:
        /*00c0*/ 	.byte	0x04, 0x28
        /*00c2*/ 	.short	(.L_43 - .L_42)


	//   ....[0]....
.L_42:
        /*00c4*/ 	.word	0x000000d0


	//   ....[1]....
        /*00c8*/ 	.word	0x00000540


	//   ....[2]....
        /*00cc*/ 	.word	0x00000830


	//   ....[3]....
        /*00d0*/ 	.word	0x000009d0


	//   ....[4]....
        /*00d4*/ 	.word	0x00000ad0


	//   ....[5]....
        /*00d8*/ 	.word	0x00000c20


	//   ....[6]....
        /*00dc*/ 	.word	0x00000ec0


	//   ....[7]....
        /*00e0*/ 	.word	0x000027c0


	//   ....[8]....
        /*00e4*/ 	.word	0x000039a0


	//   ....[9]....
        /*00e8*/ 	.word	0x00003e70


	//   ....[10]....
        /*00ec*/ 	.word	0x00003ea0


	//   ....[11]....
        /*00f0*/ 	.word	0x000049c0


	//   ....[12]....
        /*00f4*/ 	.word	0x00004bd0


	//----- nvinfo : EIATTR_VRC_CTA_INIT_COUNT
	.align		4
.L_43:
        /*00f8*/ 	.byte	0x02, 0x4a
        /*00fa*/ 	.byte	0x80
	.zero		1


	//----- nvinfo : EIATTR_SYSCALL_OFFSETS
	.align		4
        /*00fc*/ 	.byte	0x04, 0x46
        /*00fe*/ 	.short	(.L_45 - .L_44)


	//   ....[0]....
.L_44:
        /*0100*/ 	.word	0x000072b0


	//   ....[1]....
        /*0104*/ 	.word	0x000073a0


	//   ....[2]....
        /*0108*/ 	.word	0x00007b10


	//   ....[3]....
        /*010c*/ 	.word	0x00008450


	//   ....[4]....
        /*0110*/ 	.word	0x00008d00


	//   ....[5]....
        /*0114*/ 	.word	0x00009590


	//----- nvinfo : EIATTR_MBARRIER_INSTR_OFFSETS
	.align		4
.L_45:
        /*0118*/ 	.byte	0x04, 0x39
        /*011a*/ 	.short	(.L_47 - .L_46)


	//   ....[0]....
.L_46:
        /*011c*/ 	.word	0x00000670
        /*0120*/ 	.word	0x000000ff
        /*0124*/ 	.word	0x00000000
        /*0128*/ 	.short	0x0100
        /*012a*/ 	.byte	0x04
	.zero		1


	//   ....[1]....
        /*012c*/ 	.word	0x00000680
        /*0130*/ 	.word	0x000000ff
        /*0134*/ 	.word	0x00000068
        /*0138*/ 	.short	0x0100
        /*013a*/ 	.byte	0x04
	.zero		1


	//   ....[2]....
        /*013c*/ 	.word	0x00000690
        /*0140*/ 	.word	0x000000ff
        /*0144*/ 	.word	0x00000008
        /*0148*/ 	.short	0x0100
        /*014a*/ 	.byte	0x04
	.zero		1


	//   ....[3]....
        /*014c*/ 	.word	0x000006a0
        /*0150*/ 	.word	0x000000ff
        /*0154*/ 	.word	0x00000070
        /*0158*/ 	.short	0x0100
        /*015a*/ 	.byte	0x04
	.zero		1


	//   ....[4]....
        /*015c*/ 	.word	0x000006b0
        /*0160*/ 	.word	0x000000ff
        /*0164*/ 	.word	0x00000010
        /*0168*/ 	.short	0x0100
        /*016a*/ 	.byte	0x04
	.zero		1


	//   ....[5]....
        /*016c*/ 	.word	0x000006c0
        /*0170*/ 	.word	0x000000ff
        /*0174*/ 	.word	0x00000078
        /*0178*/ 	.short	0x0100
        /*017a*/ 	.byte	0x04
	.zero		1


	//   ....[6]....
        /*017c*/ 	.word	0x000006d0
        /*0180*/ 	.word	0x000000ff
        /*0184*/ 	.word	0x00000018
        /*0188*/ 	.short	0x0100
        /*018a*/ 	.byte	0x04
	.zero		1


	//   ....[7]....
        /*018c*/ 	.word	0x000006e0
        /*0190*/ 	.word	0x000000ff
        /*0194*/ 	.word	0x00000080
        /*0198*/ 	.short	0x0100
        /*019a*/ 	.byte	0x04
	.zero		1


	//   ....[8]....
        /*019c*/ 	.word	0x000006f0
        /*01a0*/ 	.word	0x000000ff
        /*01a4*/ 	.word	0x00000020
        /*01a8*/ 	.short	0x0100
        /*01aa*/ 	.byte	0x04
	.zero		1


	//   ....[9]....
        /*01ac*/ 	.word	0x00000700
        /*01b0*/ 	.word	0x000000ff
        /*01b4*/ 	.word	0x00000088
        /*01b8*/ 	.short	0x0100
        /*01ba*/ 	.byte	0x04
	.zero		1


	//   ....[10]....
        /*01bc*/ 	.word	0x00000710
        /*01c0*/ 	.word	0x000000ff
        /*01c4*/ 	.word	0x00000028
        /*01c8*/ 	.short	0x0100
        /*01ca*/ 	.byte	0x04
	.zero		1


	//   ....[11]....
        /*01cc*/ 	.word	0x00000720
        /*01d0*/ 	.word	0x000000ff
        /*01d4*/ 	.word	0x00000090
        /*01d8*/ 	.short	0x0100
        /*01da*/ 	.byte	0x04
	.zero		1


	//   ....[12]....
        /*01dc*/ 	.word	0x00000730
        /*01e0*/ 	.word	0x000000ff
        /*01e4*/ 	.word	0x00000030
        /*01e8*/ 	.short	0x0100
        /*01ea*/ 	.byte	0x04
	.zero		1


	//   ....[13]....
        /*01ec*/ 	.word	0x00000740
        /*01f0*/ 	.word	0x000000ff
        /*01f4*/ 	.word	0x00000098
        /*01f8*/ 	.short	0x0100
        /*01fa*/ 	.byte	0x04
	.zero		1


	//   ....[14]....
        /*01fc*/ 	.word	0x00000750
        /*0200*/ 	.word	0x000000ff
        /*0204*/ 	.word	0x00000038
        /*0208*/ 	.short	0x0100
        /*020a*/ 	.byte	0x04
	.zero		1


	//   ....[15]....
        /*020c*/ 	.word	0x00000760
        /*0210*/ 	.word	0x000000ff
        /*0214*/ 	.word	0x000000a0
        /*0218*/ 	.short	0x0100
        /*021a*/ 	.byte	0x04
	.zero		1


	//   ....[16]....
        /*021c*/ 	.word	0x00000770
        /*0220*/ 	.word	0x000000ff
        /*0224*/ 	.word	0x00000040
        /*0228*/ 	.short	0x0100
        /*022a*/ 	.byte	0x04
	.zero		1


	//   ....[17]....
        /*022c*/ 	.word	0x00000780
        /*0230*/ 	.word	0x000000ff
        /*0234*/ 	.word	0x000000a8
        /*0238*/ 	.short	0x0100
        /*023a*/ 	.byte	0x04
	.zero		1


	//   ....[18]....
        /*023c*/ 	.word	0x00000790
        /*0240*/ 	.word	0x000000ff
        /*0244*/ 	.word	0x00000048
        /*0248*/ 	.short	0x0100
        /*024a*/ 	.byte	0x04
	.zero		1


	//   ....[19]....
        /*024c*/ 	.word	0x000007a0
        /*0250*/ 	.word	0x000000ff
        /*0254*/ 	.word	0x000000b0
        /*0258*/ 	.short	0x0100
        /*025a*/ 	.byte	0x04
	.zero		1


	//   ....[20]....
        /*025c*/ 	.word	0x000007b0
        /*0260*/ 	.word	0x000000ff
        /*0264*/ 	.word	0x00000050
        /*0268*/ 	.short	0x0100
        /*026a*/ 	.byte	0x04
	.zero		1


	//   ....[21]....
        /*026c*/ 	.word	0x000007c0
        /*0270*/ 	.word	0x000000ff
        /*0274*/ 	.word	0x000000b8
        /*0278*/ 	.short	0x0100
        /*027a*/ 	.byte	0x04
	.zero		1


	//   ....[22]....
        /*027c*/ 	.word	0x000007d0
        /*0280*/ 	.word	0x000000ff
        /*0284*/ 	.word	0x00000058
        /*0288*/ 	.short	0x0100
        /*028a*/ 	.byte	0x04
	.zero		1


	//   ....[23]....
        /*028c*/ 	.word	0x000007e0
        /*0290*/ 	.word	0x000000ff
        /*0294*/ 	.word	0x000000c0
        /*0298*/ 	.short	0x0100
        /*029a*/ 	.byte	0x04
	.zero		1


	//   ....[24]....
        /*029c*/ 	.word	0x000007f0
        /*02a0*/ 	.word	0x000000ff
        /*02a4*/ 	.word	0x00000060
        /*02a8*/ 	.short	0x0100
        /*02aa*/ 	.byte	0x04
	.zero		1


	//   ....[25]....
        /*02ac*/ 	.word	0x00000800
        /*02b0*/ 	.word	0x000000ff
        /*02b4*/ 	.word	0x000000c8
        /*02b8*/ 	.short	0x0100
        /*02ba*/ 	.byte	0x04
	.zero		1


	//   ....[26]....
        /*02bc*/ 	.word	0x00000940
        /*02c0*/ 	.word	0x000000ff
        /*02c4*/ 	.word	0x000000d0
        /*02c8*/ 	.short	0x0100
        /*02ca*/ 	.byte	0x04
	.zero		1


	//   ....[27]....
        /*02cc*/ 	.word	0x00000950
        /*02d0*/ 	.word	0x000000ff
        /*02d4*/ 	.word	0x000000f0
        /*02d8*/ 	.short	0x0100
        /*02da*/ 	.byte	0x04
	.zero		1


	//   ....[28]....
        /*02dc*/ 	.word	0x00000960
        /*02e0*/ 	.word	0x000000ff
        /*02e4*/ 	.word	0x000000d8
        /*02e8*/ 	.short	0x0100
        /*02ea*/ 	.byte	0x04
	.zero		1


	//   ....[29]....
        /*02ec*/ 	.word	0x00000970
        /*02f0*/ 	.word	0x000000ff
        /*02f4*/ 	.word	0x000000f8
        /*02f8*/ 	.short	0x0100
        /*02fa*/ 	.byte	0x04
	.zero		1


	//   ....[30]....
        /*02fc*/ 	.word	0x00000980
        /*0300*/ 	.word	0x000000ff
        /*0304*/ 	.word	0x000000e0
        /*0308*/ 	.short	0x0100
        /*030a*/ 	.byte	0x04
	.zero		1


	//   ....[31]....
        /*030c*/ 	.word	0x00000990
        /*0310*/ 	.word	0x000000ff
        /*0314*/ 	.word	0x00000100
        /*0318*/ 	.short	0x0100
        /*031a*/ 	.byte	0x04
	.zero		1


	//   ....[32]....
        /*031c*/ 	.word	0x000009a0
        /*0320*/ 	.word	0x000000ff
        /*0324*/ 	.word	0x000000e8
        /*0328*/ 	.short	0x0100
        /*032a*/ 	.byte	0x04
	.zero		1


	//   ....[33]....
        /*032c*/ 	.word	0x000009b0
        /*0330*/ 	.word	0x000000ff
        /*0334*/ 	.word	0x00000108
        /*0338*/ 	.short	0x0100
        /*033a*/ 	.byte	0x04
	.zero		1


	//   ....[34]....
        /*033c*/ 	.word	0x00000aa0
        /*0340*/ 	.word	0x000000ff
        /*0344*/ 	.word	0x00000110
        /*0348*/ 	.short	0x0100
        /*034a*/ 	.byte	0x04
	.zero		1


	//   ....[35]....
        /*034c*/ 	.word	0x00000ab0
        /*0350*/ 	.word	0x000000ff
        /*0354*/ 	.word	0x00000118
        /*0358*/ 	.short	0x0100
        /*035a*/ 	.byte	0x04
	.zero		1


	//   ....[36]....
        /*035c*/ 	.word	0x00000bf0
        /*0360*/ 	.word	0x000000ff
        /*0364*/ 	.word	0x00000120
        /*0368*/ 	.short	0x0100
        /*036a*/ 	.byte	0x06
	.zero		1


	//   ....[37]....
        /*036c*/ 	.word	0x00000c00
        /*0370*/ 	.word	0x000000ff
        /*0374*/ 	.word	0x00000128
        /*0378*/ 	.short	0x0100
        /*037a*/ 	.byte	0x06
	.zero		1


	//   ....[38]....
        /*037c*/ 	.word	0x00000d40
        /*0380*/ 	.word	0x000000ff
        /*0384*/ 	.word	0x00000130
        /*0388*/ 	.short	0x0100
        /*038a*/ 	.byte	0x04
	.zero		1


	//   ....[39]....
        /*038c*/ 	.word	0x00000d50
        /*0390*/ 	.word	0x000000ff
        /*0394*/ 	.word	0x00000140
        /*0398*/ 	.short	0x0100
        /*039a*/ 	.byte	0x04
	.zero		1


	//   ....[40]....
        /*039c*/ 	.word	0x00000d60
        /*03a0*/ 	.word	0x000000ff
        /*03a4*/ 	.word	0x00000138
        /*03a8*/ 	.short	0x0100
        /*03aa*/ 	.byte	0x04
	.zero		1


	//   ....[41]....
        /*03ac*/ 	.word	0x00000d70
        /*03b0*/ 	.word	0x000000ff
        /*03b4*/ 	.word	0x00000148
        /*03b8*/ 	.short	0x0100
        /*03ba*/ 	.byte	0x04
	.zero		1


	//   ....[42]....
        /*03bc*/ 	.word	0x00000e70
        /*03c0*/ 	.word	0x000000ff
        /*03c4*/ 	.word	0x00000150
        /*03c8*/ 	.short	0x0100
        /*03ca*/ 	.byte	0x06
	.zero		1


	//   ....[43]....
        /*03cc*/ 	.word	0x00001c60
        /*03d0*/ 	.word	0x000000ff
        /*03d4*/ 	.word	0x00000068
        /*03d8*/ 	.short	0x010a
        /*03da*/ 	.byte	0x06
	.zero		1


	//   ....[44]....
        /*03dc*/ 	.word	0x00001f50
        /*03e0*/ 	.word	0x000000ff
        /*03e4*/ 	.word	0x00000068
        /*03e8*/ 	.short	0x010a
        /*03ea*/ 	.byte	0x0b
	.zero		1


	//   ....[45]....
        /*03ec*/ 	.word	0x00002100
        /*03f0*/ 	.word	0x000000ff
        /*03f4*/ 	.word	0x00000068
        /*03f8*/ 	.short	0x010a
        /*03fa*/ 	.byte	0x08
	.zero		1


	//   ....[46]....
        /*03fc*/ 	.word	0x000022e0
        /*0400*/ 	.word	0x000000ff
        /*0404*/ 	.word	0x00000118
        /*0408*/ 	.short	0x0101
        /*040a*/ 	.byte	0x1d
	.zero		1


	//   ....[47]....
        /*040c*/ 	.word	0x00002310
        /*0410*/ 	.word	0x000000ff
        /*0414*/ 	.word	0x00000068
        /*0418*/ 	.short	0x010a
        /*041a*/ 	.byte	0x04
	.zero		1


	//   ....[48]....
        /*041c*/ 	.word	0x00002450
        /*0420*/ 	.word	0x000000ff
        /*0424*/ 	.word	0x00000068
        /*0428*/ 	.short	0x010a
        /*042a*/ 	.byte	0x0b
	.zero		1


	//   ....[49]....
        /*042c*/ 	.word	0x00002600
        /*0430*/ 	.word	0x000000ff
        /*0434*/ 	.word	0x00000068
        /*0438*/ 	.short	0x010a
        /*043a*/ 	.byte	0x08
	.zero		1


	//   ....[50]....
        /*043c*/ 	.word	0x000027d0
        /*0440*/ 	.word	0x000000ff
        /*0444*/ 	.word	0x00000120
        /*0448*/ 	.short	0x010a
        /*044a*/ 	.byte	0x1d
	.zero		1


	//   ....[51]....
        /*044c*/ 	.word	0x00002890
        /*0450*/ 	.word	0x000000ff
        /*0454*/ 	.word	0x00000000
        /*0458*/ 	.short	0x0101
        /*045a*/ 	.byte	0x04
	.zero		1


	//   ....[52]....
        /*045c*/ 	.word	0x00002e80
        /*0460*/ 	.word	0x000000ff
        /*0464*/ 	.word	0x00000000
        /*0468*/ 	.short	0x010a
        /*046a*/ 	.byte	0x04
	.zero		1


	//   ....[53]....
        /*046c*/ 	.word	0x00002f20
        /*0470*/ 	.word	0x000000ff
        /*0474*/ 	.word	0x00000000
        /*0478*/ 	.short	0x010a
        /*047a*/ 	.byte	0x05
	.zero		1


	//   ....[54]....
        /*047c*/ 	.word	0x00002fc0
        /*0480*/ 	.word	0x000000ff
        /*0484*/ 	.word	0x00000000
        /*0488*/ 	.short	0x010a
        /*048a*/ 	.byte	0x05
	.zero		1


	//   ....[55]....
        /*048c*/ 	.word	0x00003060
        /*0490*/ 	.word	0x000000ff
        /*0494*/ 	.word	0x00000000
        /*0498*/ 	.short	0x010a
        /*049a*/ 	.byte	0x05
	.zero		1


	//   ....[56]....
        /*049c*/ 	.word	0x00003100
        /*04a0*/ 	.word	0x000000ff
        /*04a4*/ 	.word	0x00000000
        /*04a8*/ 	.short	0x010a
        /*04aa*/ 	.byte	0x05
	.zero		1


	//   ....[57]....
        /*04ac*/ 	.word	0x000031a0
        /*04b0*/ 	.word	0x000000ff
        /*04b4*/ 	.word	0x00000000
        /*04b8*/ 	.short	0x010a
        /*04ba*/ 	.byte	0x05
	.zero		1


	//   ....[58]....
        /*04bc*/ 	.word	0x00003240
        /*04c0*/ 	.word	0x000000ff
        /*04c4*/ 	.word	0x00000000
        /*04c8*/ 	.short	0x010a
        /*04ca*/ 	.byte	0x05
	.zero		1


	//   ....[59]....
        /*04cc*/ 	.word	0x000032e0
        /*04d0*/ 	.word	0x000000ff
        /*04d4*/ 	.word	0x00000000
        /*04d8*/ 	.short	0x010a
        /*04da*/ 	.byte	0x05
	.zero		1


	//   ....[60]....
        /*04dc*/ 	.word	0x00003380
        /*04e0*/ 	.word	0x000000ff
        /*04e4*/ 	.word	0x00000000
        /*04e8*/ 	.short	0x010a
        /*04ea*/ 	.byte	0x05
	.zero		1


	//   ....[61]....
        /*04ec*/ 	.word	0x00003420
        /*04f0*/ 	.word	0x000000ff
        /*04f4*/ 	.word	0x00000000
        /*04f8*/ 	.short	0x010a
        /*04fa*/ 	.byte	0x05
	.zero		1


	//   ....[62]....
        /*04fc*/ 	.word	0x000034c0
        /*0500*/ 	.word	0x000000ff
        /*0504*/ 	.word	0x00000000
        /*0508*/ 	.short	0x010a
        /*050a*/ 	.byte	0x05
	.zero		1


	//   ....[63]....
        /*050c*/ 	.word	0x00003560
        /*0510*/ 	.word	0x000000ff
        /*0514*/ 	.word	0x00000000
        /*0518*/ 	.short	0x010a
        /*051a*/ 	.byte	0x05
	.zero		1


	//   ....[64]....
        /*051c*/ 	.word	0x00003610
        /*0520*/ 	.word	0x00000000
        /*0524*/ 	.word	0x00000000
        /*0528*/ 	.short	0x010a
        /*052a*/ 	.byte	0xff
	.zero		1


	//   ....[65]....
        /*052c*/ 	.word	0x00003760
        /*0530*/ 	.word	0x000000ff
        /*0534*/ 	.word	0x00000128
        /*0538*/ 	.short	0x010a
        /*053a*/ 	.byte	0x04
	.zero		1


	//   ....[66]....
        /*053c*/ 	.word	0x00003800
        /*0540*/ 	.word	0x000000ff
        /*0544*/ 	.word	0x00000120
        /*0548*/ 	.short	0x010a
        /*054a*/ 	.byte	0x04
	.zero		1


	//   ....[67]....
        /*054c*/ 	.word	0x000038a0
        /*0550*/ 	.word	0x000000ff
        /*0554*/ 	.word	0x00000000
        /*0558*/ 	.short	0x0101
        /*055a*/ 	.byte	0x05
	.zero		1


	//   ....[68]....
        /*055c*/ 	.word	0x000038e0
        /*0560*/ 	.word	0x000000ff
        /*0564*/ 	.word	0x00000128
        /*0568*/ 	.short	0x0106
        /*056a*/ 	.byte	0x04
	.zero		1


	//   ....[69]....
        /*056c*/ 	.word	0x00003920
        /*0570*/ 	.word	0x00000000
        /*0574*/ 	.word	0x00000128
        /*0578*/ 	.short	0x010a
        /*057a*/ 	.byte	0xff
	.zero		1


	//   ....[70]....
        /*057c*/ 	.word	0x00003b70
        /*0580*/ 	.word	0x000000ff
        /*0584*/ 	.word	0x00000008
        /*0588*/ 	.short	0x010a
        /*058a*/ 	.byte	0x05
	.zero		1


	//   ....[71]....
        /*058c*/ 	.word	0x00003b90
        /*0590*/ 	.word	0x000000ff
        /*0594*/ 	.word	0x00000008
        /*0598*/ 	.short	0x010a
        /*059a*/ 	.byte	0x05
	.zero		1


	//   ....[72]....
        /*059c*/ 	.word	0x00003d20
        /*05a0*/ 	.word	0x000000ff
        /*05a4*/ 	.word	0x00000008
        /*05a8*/ 	.short	0x010a
        /*05aa*/ 	.byte	0x05
	.zero		1


	//   ....[73]....
        /*05ac*/ 	.word	0x00003d40
        /*05b0*/ 	.word	0x000000ff
        /*05b4*/ 	.word	0x00000008
        /*05b8*/ 	.short	0x010a
        /*05ba*/ 	.byte	0x05
	.zero		1


	//   ....[74]....
        /*05bc*/ 	.word	0x00003e00
        /*05c0*/ 	.word	0x000000ff
        /*05c4*/ 	.word	0x00000000
        /*05c8*/ 	.short	0x0101
        /*05ca*/ 	.byte	0x04
	.zero		1


	//   ....[75]....
        /*05cc*/ 	.word	0x00004150
        /*05d0*/ 	.word	0x000000ff
        /*05d4*/ 	.word	0x00000120
        /*05d8*/ 	.short	0x010a
        /*05da*/ 	.byte	0x15
	.zero		1


	//   ....[76]....
        /*05dc*/ 	.word	0x000041f0
        /*05e0*/ 	.word	0x000000ff
        /*05e4*/ 	.word	0x00000000
        /*05e8*/ 	.short	0x0101
        /*05ea*/ 	.byte	0x24
	.zero		1


	//   ....[77]....
        /*05ec*/ 	.word	0x00004220
        /*05f0*/ 	.word	0x000000ff
        /*05f4*/ 	.word	0x00000140
        /*05f8*/ 	.short	0x010a
        /*05fa*/ 	.byte	0x1a
	.zero		1


	//   ....[78]....
        /*05fc*/ 	.word	0x000042f0
        /*0600*/ 	.word	0x000000ff
        /*0604*/ 	.word	0x00000000
        /*0608*/ 	.short	0x010a
        /*060a*/ 	.byte	0x04
	.zero		1


	//   ....[79]....
        /*060c*/ 	.word	0x00004360
        /*0610*/ 	.word	0x000000ff
        /*0614*/ 	.word	0x00000000
        /*0618*/ 	.short	0x010a
        /*061a*/ 	.byte	0x11
	.zero		1


	//   ....[80]....
        /*061c*/ 	.word	0x000044b0
        /*0620*/ 	.word	0x000000ff
        /*0624*/ 	.word	0x00000000
        /*0628*/ 	.short	0x010a
        /*062a*/ 	.byte	0x05
	.zero		1


	//   ....[81]....
        /*062c*/ 	.word	0x000047c0
        /*0630*/ 	.word	0x000000ff
        /*0634*/ 	.word	0x00000000
        /*0638*/ 	.short	0x010a
        /*063a*/ 	.byte	0x04
	.zero		1


	//   ....[82]....
        /*063c*/ 	.word	0x00004860
        /*0640*/ 	.word	0x00000000
        /*0644*/ 	.word	0x00000000
        /*0648*/ 	.short	0x010a
        /*064a*/ 	.byte	0xff
	.zero		1


	//   ....[83]....
        /*064c*/ 	.word	0x000048a0
        /*0650*/ 	.word	0x00000000
        /*0654*/ 	.word	0x00000000
        /*0658*/ 	.short	0x010a
        /*065a*/ 	.byte	0xff
	.zero		1


	//   ....[84]....
        /*065c*/ 	.word	0x00004910
        /*0660*/ 	.word	0x000000ff
        /*0664*/ 	.word	0x00000000
        /*0668*/ 	.short	0x0101
        /*066a*/ 	.byte	0x04
	.zero		1


	//   ....[85]....
        /*066c*/ 	.word	0x00004950
        /*0670*/ 	.word	0x000000ff
        /*0674*/ 	.word	0x00000150
        /*0678*/ 	.short	0x010a
        /*067a*/ 	.byte	0x15
	.zero		1


	//   ....[86]....
        /*067c*/ 	.word	0x000049b0
        /*0680*/ 	.word	0x000000ff
        /*0684*/ 	.word	0x00000000
        /*0688*/ 	.short	0x0101
        /*068a*/ 	.byte	0x04
	.zero		1


	//   ....[87]....
        /*068c*/ 	.word	0x00005040
        /*0690*/ 	.word	0x000000ff
        /*0694*/ 	.word	0x00000120
        /*0698*/ 	.short	0x010a
        /*069a*/ 	.byte	0x1f
	.zero		1


	//   ....[88]....
        /*069c*/ 	.word	0x000050d0
        /*06a0*/ 	.word	0x000000ff
        /*06a4*/ 	.word	0x00000000
        /*06a8*/ 	.short	0x0101
        /*06aa*/ 	.byte	0x3c
	.zero		1


	//   ....[89]....
        /*06ac*/ 	.word	0x00005600
        /*06b0*/ 	.word	0x000000ff
        /*06b4*/ 	.word	0x00000118
        /*06b8*/ 	.short	0x010a
        /*06ba*/ 	.byte	0x1f
	.zero		1


	//   ....[90]....
        /*06bc*/ 	.word	0x00005ab0
        /*06c0*/ 	.word	0x000000ff
        /*06c4*/ 	.word	0x000000f0
        /*06c8*/ 	.short	0x010a
        /*06ca*/ 	.byte	0x1f
	.zero		1


	//   ....[91]....
        /*06cc*/ 	.word	0x00005c80
        /*06d0*/ 	.word	0x000000ff
        /*06d4*/ 	.word	0x000000d0
        /*06d8*/ 	.short	0x010b
        /*06da*/ 	.byte	0x1f
	.zero		1


	//   ....[92]....
        /*06dc*/ 	.word	0x00005c90
        /*06e0*/ 	.word	0x000000ff
        /*06e4*/ 	.word	0x00000000
        /*06e8*/ 	.short	0x0101
        /*06ea*/ 	.byte	0x41
	.zero		1


	//   ....[93]....
        /*06ec*/ 	.word	0x00005ca0
        /*06f0*/ 	.word	0x000000ff
        /*06f4*/ 	.word	0x000000f8
        /*06f8*/ 	.short	0x010a
        /*06fa*/ 	.byte	0x1f
	.zero		1


	//   ....[94]....
        /*06fc*/ 	.word	0x00005e80
        /*0700*/ 	.word	0x000000ff
        /*0704*/ 	.word	0x000000d8
        /*0708*/ 	.short	0x010b
        /*070a*/ 	.byte	0x1f
	.zero		1


	//   ....[95]....
        /*070c*/ 	.word	0x00005e90
        /*0710*/ 	.word	0x000000ff
        /*0714*/ 	.word	0x00000000
        /*0718*/ 	.short	0x0101
        /*071a*/ 	.byte	0x40
	.zero		1


	//   ....[96]....
        /*071c*/ 	.word	0x00005ea0
        /*0720*/ 	.word	0x000000ff
        /*0724*/ 	.word	0x00000100
        /*0728*/ 	.short	0x010a
        /*072a*/ 	.byte	0x1f
	.zero		1


	//   ....[97]....
        /*072c*/ 	.word	0x00006080
        /*0730*/ 	.word	0x000000ff
        /*0734*/ 	.word	0x000000e0
        /*0738*/ 	.short	0x010b
        /*073a*/ 	.byte	0x1f
	.zero		1


	//   ....[98]....
        /*073c*/ 	.word	0x00006090
        /*0740*/ 	.word	0x000000ff
        /*0744*/ 	.word	0x00000000
        /*0748*/ 	.short	0x0101
        /*074a*/ 	.byte	0x3f
	.zero		1


	//   ....[99]....
        /*074c*/ 	.word	0x000060b0
        /*0750*/ 	.word	0x000000ff
        /*0754*/ 	.word	0x00000108
        /*0758*/ 	.short	0x010a
        /*075a*/ 	.byte	0x1f
	.zero		1


	//   ....[100]....
        /*075c*/ 	.word	0x00006310
        /*0760*/ 	.word	0x000000ff
        /*0764*/ 	.word	0x000000e8
        /*0768*/ 	.short	0x010b
        /*076a*/ 	.byte	0x1f
	.zero		1


	//   ....[101]....
        /*076c*/ 	.word	0x00006320
        /*0770*/ 	.word	0x000000ff
        /*0774*/ 	.word	0x00000000
        /*0778*/ 	.short	0x0101
        /*077a*/ 	.byte	0x3e
	.zero		1


	//   ....[102]....
        /*077c*/ 	.word	0x00006370
        /*0780*/ 	.word	0x000000ff
        /*0784*/ 	.word	0x000000f0
        /*0788*/ 	.short	0x010a
        /*078a*/ 	.byte	0x1f
	.zero		1


	//   ....[103]....
        /*078c*/ 	.word	0x00006390
        /*0790*/ 	.word	0x000000ff
        /*0794*/ 	.word	0x000000f8
        /*0798*/ 	.short	0x010a
        /*079a*/ 	.byte	0x1f
	.zero		1


	//   ....[104]....
        /*079c*/ 	.word	0x000063b0
        /*07a0*/ 	.word	0x000000ff
        /*07a4*/ 	.word	0x00000100
        /*07a8*/ 	.short	0x010a
        /*07aa*/ 	.byte	0x1f
	.zero		1


	//   ....[105]....
        /*07ac*/ 	.word	0x000063f0
        /*07b0*/ 	.word	0x00000000
        /*07b4*/ 	.word	0x00000108
        /*07b8*/ 	.short	0x010a
        /*07ba*/ 	.byte	0xff
	.zero		1


	//   ....[106]....
        /*07bc*/ 	.word	0x00006750
        /*07c0*/ 	.word	0x000000ff
        /*07c4*/ 	.word	0x00000120
        /*07c8*/ 	.short	0x010a
        /*07ca*/ 	.byte	0x31
	.zero		1


	//   ....[107]....
        /*07cc*/ 	.word	0x00006820
        /*07d0*/ 	.word	0x000000ff
        /*07d4*/ 	.word	0x00000000
        /*07d8*/ 	.short	0x0101
        /*07da*/ 	.byte	0x04
	.zero		1


	//   ....[108]....
        /*07dc*/ 	.word	0x00007800
        /*07e0*/ 	.word	0x000000ff
        /*07e4*/ 	.word	0x000000d0
        /*07e8*/ 	.short	0x010a
        /*07ea*/ 	.byte	0x31
	.zero		1


	//   ....[109]....
        /*07ec*/ 	.word	0x00007820
        /*07f0*/ 	.word	0x0000003e
        /*07f4*/ 	.word	0x00000130
        /*07f8*/ 	.short	0x010a
        /*07fa*/ 	.byte	0xff
	.zero		1


	//   ....[110]....
        /*07fc*/ 	.word	0x00007940
        /*0800*/ 	.word	0x000000ff
        /*0804*/ 	.word	0x000000d0
        /*0808*/ 	.short	0x010a
        /*080a*/ 	.byte	0x31
	.zero		1


	//   ....[111]....
        /*080c*/ 	.word	0x000079f0
        /*0810*/ 	.word	0x0000003e
        /*0814*/ 	.word	0x00000130
        /*0818*/ 	.short	0x010a
        /*081a*/ 	.byte	0xff
	.zero		1


	//   ....[112]....
        /*081c*/ 	.word	0x000081d0
        /*0820*/ 	.word	0x00000000
        /*0824*/ 	.word	0x00000000
        /*0828*/ 	.short	0x0101
        /*082a*/ 	.byte	0xff
	.zero		1


	//   ....[113]....
        /*082c*/ 	.word	0x000081e0
        /*0830*/ 	.word	0x00000004
        /*0834*/ 	.word	0x000000d0
        /*0838*/ 	.short	0x010a
        /*083a*/ 	.byte	0xff
	.zero		1


	//   ....[114]....
        /*083c*/ 	.word	0x000082a0
        /*0840*/ 	.word	0x00000004
        /*0844*/ 	.word	0x000000d0
        /*0848*/ 	.short	0x010a
        /*084a*/ 	.byte	0xff
	.zero		1


	//   ....[115]....
        /*084c*/ 	.word	0x00008a80
        /*0850*/ 	.word	0x00000000
        /*0854*/ 	.word	0x00000000
        /*0858*/ 	.short	0x0101
        /*085a*/ 	.byte	0xff
	.zero		1


	//   ....[116]....
        /*085c*/ 	.word	0x00008aa0
        /*0860*/ 	.word	0x00000002
        /*0864*/ 	.word	0x000000d0
        /*0868*/ 	.short	0x010a
        /*086a*/ 	.byte	0xff
	.zero		1


	//   ....[117]....
        /*086c*/ 	.word	0x00008b50
        /*0870*/ 	.word	0x00000002
        /*0874*/ 	.word	0x000000d0
        /*0878*/ 	.short	0x010a
        /*087a*/ 	.byte	0xff
	.zero		1


	//   ....[118]....
        /*087c*/ 	.word	0x00009320
        /*0880*/ 	.word	0x00000000
        /*0884*/ 	.word	0x00000000
        /*0888*/ 	.short	0x0101
        /*088a*/ 	.byte	0xff
	.zero		1


	//   ....[119]....
        /*088c*/ 	.word	0x00009340
        /*0890*/ 	.word	0x00000003
        /*0894*/ 	.word	0x000000d0
        /*0898*/ 	.short	0x010a
        /*089a*/ 	.byte	0xff
	.zero		1


	//   ....[120]....
        /*089c*/ 	.word	0x000093f0
        /*08a0*/ 	.word	0x00000003
        /*08a4*/ 	.word	0x000000d0
        /*08a8*/ 	.short	0x010a
        /*08aa*/ 	.byte	0xff
	.zero		1


	//   ....[121]....
        /*08ac*/ 	.word	0x00009680
        /*08b0*/ 	.word	0x0000003e
        /*08b4*/ 	.word	0x00000000
        /*08b8*/ 	.short	0x0101
        /*08ba*/ 	.byte	0xff
	.zero		1


	//   ....[122]....
        /*08bc*/ 	.word	0x00009c00
        /*08c0*/ 	.word	0x00000000
        /*08c4*/ 	.word	0x00000000
        /*08c8*/ 	.short	0x0101
        /*08ca*/ 	.byte	0xff
	.zero		1


	//   ....[123]....
        /*08cc*/ 	.word	0x00009e80
        /*08d0*/ 	.word	0x000000ff
        /*08d4*/ 	.word	0x00000000
        /*08d8*/ 	.short	0x0101
        /*08da*/ 	.byte	0x04
	.zero		1


	//   ....[124]....
        /*08dc*/ 	.word	0x00009eb0
        /*08e0*/ 	.word	0x00000000
        /*08e4*/ 	.word	0x00000068
        /*08e8*/ 	.short	0x010a
        /*08ea*/ 	.byte	0xff
	.zero		1


	//   ....[125]....
        /*08ec*/ 	.word	0x00009f10
        /*08f0*/ 	.word	0x00000000
        /*08f4*/ 	.word	0x00000068
        /*08f8*/ 	.short	0x010a
        /*08fa*/ 	.byte	0xff
	.zero		1


	//   ....[126]....
        /*08fc*/ 	.word	0x00009f70
        /*0900*/ 	.word	0x00000000
        /*0904*/ 	.word	0x00000120
        /*0908*/ 	.short	0x010a
        /*090a*/ 	.byte	0xff
	.zero		1


	//   ....[127]....
        /*090c*/ 	.word	0x00009fd0
        /*0910*/ 	.word	0x00000000
        /*0914*/ 	.word	0x00000000
        /*0918*/ 	.short	0x010a
        /*091a*/ 	.byte	0xff
	.zero		1


	//   ....[128]....
        /*091c*/ 	.word	0x0000a030
        /*0920*/ 	.word	0x00000000
        /*0924*/ 	.word	0x00000000
        /*0928*/ 	.short	0x010a
        /*092a*/ 	.byte	0xff
	.zero		1


	//   ....[129]....
        /*092c*/ 	.word	0x0000a090
        /*0930*/ 	.word	0x00000000
        /*0934*/ 	.word	0x00000000
        /*0938*/ 	.short	0x010a
        /*093a*/ 	.byte	0xff
	.zero		1


	//   ....[130]....
        /*093c*/ 	.word	0x0000a0f0
        /*0940*/ 	.word	0x00000000
        /*0944*/ 	.word	0x00000000
        /*0948*/ 	.short	0x010a
        /*094a*/ 	.byte	0xff
	.zero		1


	//   ....[131]....
        /*094c*/ 	.word	0x0000a150
        /*0950*/ 	.word	0x00000000
        /*0954*/ 	.word	0x00000000
        /*0958*/ 	.short	0x010a
        /*095a*/ 	.byte	0xff
	.zero		1


	//   ....[132]....
        /*095c*/ 	.word	0x0000a1b0
        /*0960*/ 	.word	0x00000000
        /*0964*/ 	.word	0x00000000
        /*0968*/ 	.short	0x010a
        /*096a*/ 	.byte	0xff
	.zero		1


	//   ....[133]....
        /*096c*/ 	.word	0x0000a210
        /*0970*/ 	.word	0x00000000
        /*0974*/ 	.word	0x00000000
        /*0978*/ 	.short	0x010a
        /*097a*/ 	.byte	0xff
	.zero		1


	//   ....[134]....
        /*097c*/ 	.word	0x0000a270
        /*0980*/ 	.word	0x00000000
        /*0984*/ 	.word	0x00000000
        /*0988*/ 	.short	0x010a
        /*098a*/ 	.byte	0xff
	.zero		1


	//   ....[135]....
        /*098c*/ 	.word	0x0000a2d0
        /*0990*/ 	.word	0x00000000
        /*0994*/ 	.word	0x00000000
        /*0998*/ 	.short	0x010a
        /*099a*/ 	.byte	0xff
	.zero		1


	//   ....[136]....
        /*099c*/ 	.word	0x0000a330
        /*09a0*/ 	.word	0x00000000
        /*09a4*/ 	.word	0x00000000
        /*09a8*/ 	.short	0x010a
        /*09aa*/ 	.byte	0xff
	.zero		1


	//   ....[137]....
        /*09ac*/ 	.word	0x0000a390
        /*09b0*/ 	.word	0x00000000
        /*09b4*/ 	.word	0x00000000
        /*09b8*/ 	.short	0x010a
        /*09ba*/ 	.byte	0xff
	.zero		1


	//   ....[138]....
        /*09bc*/ 	.word	0x0000a3f0
        /*09c0*/ 	.word	0x00000000
        /*09c4*/ 	.word	0x00000000
        /*09c8*/ 	.short	0x010a
        /*09ca*/ 	.byte	0xff
	.zero		1


	//   ....[139]....
        /*09cc*/ 	.word	0x0000a450
        /*09d0*/ 	.word	0x00000004
        /*09d4*/ 	.word	0x00000128
        /*09d8*/ 	.short	0x010a
        /*09da*/ 	.byte	0xff
	.zero		1


	//   ....[140]....
        /*09dc*/ 	.word	0x0000a4b0
        /*09e0*/ 	.word	0x00000004
        /*09e4*/ 	.word	0x00000120
        /*09e8*/ 	.short	0x010a
        /*09ea*/ 	.byte	0xff
	.zero		1


	//   ....[141]....
        /*09ec*/ 	.word	0x0000a510
        /*09f0*/ 	.word	0x00000005
        /*09f4*/ 	.word	0x00000008
        /*09f8*/ 	.short	0x010a
        /*09fa*/ 	.byte	0xff
	.zero		1


	//   ....[142]....
        /*09fc*/ 	.word	0x0000a5f0
        /*0a00*/ 	.word	0x00000003
        /*0a04*/ 	.word	0x00000008
        /*0a08*/ 	.short	0x010a
        /*0a0a*/ 	.byte	0xff
	.zero		1


	//   ....[143]....
        /*0a0c*/ 	.word	0x0000a650
        /*0a10*/ 	.word	0x00000000
        /*0a14*/ 	.word	0x00000120
        /*0a18*/ 	.short	0x010a
        /*0a1a*/ 	.byte	0xff
	.zero		1


	//   ....[144]....
        /*0a1c*/ 	.word	0x0000a6b0
        /*0a20*/ 	.word	0x00000000
        /*0a24*/ 	.word	0x00000140
        /*0a28*/ 	.short	0x010a
        /*0a2a*/ 	.byte	0xff
	.zero		1


	//   ....[145]....
        /*0a2c*/ 	.word	0x0000a710
        /*0a30*/ 	.word	0x00000000
        /*0a34*/ 	.word	0x00000000
        /*0a38*/ 	.short	0x010a
        /*0a3a*/ 	.byte	0xff
	.zero		1


	//   ....[146]....
        /*0a3c*/ 	.word	0x0000a770
        /*0a40*/ 	.word	0x00000000
        /*0a44*/ 	.word	0x00000000
        /*0a48*/ 	.short	0x010a
        /*0a4a*/ 	.byte	0xff
	.zero		1


	//   ....[147]....
        /*0a4c*/ 	.word	0x0000a7d0
        /*0a50*/ 	.word	0x00000000
        /*0a54*/ 	.word	0x00000150
        /*0a58*/ 	.short	0x010a
        /*0a5a*/ 	.byte	0xff
	.zero		1


	//   ....[148]....
        /*0a5c*/ 	.word	0x0000a830
        /*0a60*/ 	.word	0x00000000
        /*0a64*/ 	.word	0x00000120
        /*0a68*/ 	.short	0x010a
        /*0a6a*/ 	.byte	0xff
	.zero		1


	//   ....[149]....
        /*0a6c*/ 	.word	0x0000a890
        /*0a70*/ 	.word	0x00000003
        /*0a74*/ 	.word	0x00000118
        /*0a78*/ 	.short	0x010a
        /*0a7a*/ 	.byte	0xff
	.zero		1


	//   ....[150]....
        /*0a7c*/ 	.word	0x0000a8f0
        /*0a80*/ 	.word	0x00000000
        /*0a84*/ 	.word	0x000000f0
        /*0a88*/ 	.short	0x010a
        /*0a8a*/ 	.byte	0xff
	.zero		1


	//   ....[151]....
        /*0a8c*/ 	.word	0x0000a950
        /*0a90*/ 	.word	0x00000000
        /*0a94*/ 	.word	0x000000f8
        /*0a98*/ 	.short	0x010a
        /*0a9a*/ 	.byte	0xff
	.zero		1


	//   ....[152]....
        /*0a9c*/ 	.word	0x0000a9b0
        /*0aa0*/ 	.word	0x00000000
        /*0aa4*/ 	.word	0x00000100
        /*0aa8*/ 	.short	0x010a
        /*0aaa*/ 	.byte	0xff
	.zero		1


	//   ....[153]....
        /*0aac*/ 	.word	0x0000aa10
        /*0ab0*/ 	.word	0x00000000
        /*0ab4*/ 	.word	0x00000108
        /*0ab8*/ 	.short	0x010a
        /*0aba*/ 	.byte	0xff
	.zero		1


	//   ....[154]....
        /*0abc*/ 	.word	0x0000aa70
        /*0ac0*/ 	.word	0x00000000
        /*0ac4*/ 	.word	0x000000f0
        /*0ac8*/ 	.short	0x010a
        /*0aca*/ 	.byte	0xff
	.zero		1


	//   ....[155]....
        /*0acc*/ 	.word	0x0000aad0
        /*0ad0*/ 	.word	0x00000000
        /*0ad4*/ 	.word	0x000000f8
        /*0ad8*/ 	.short	0x010a
        /*0ada*/ 	.byte	0xff
	.zero		1


	//   ....[156]....
        /*0adc*/ 	.word	0x0000ab30
        /*0ae0*/ 	.word	0x00000000
        /*0ae4*/ 	.word	0x00000100
        /*0ae8*/ 	.short	0x010a
        /*0aea*/ 	.byte	0xff
	.zero		1


	//   ....[157]....
        /*0aec*/ 	.word	0x0000ab90
        /*0af0*/ 	.word	0x00000000
        /*0af4*/ 	.word	0x00000120
        /*0af8*/ 	.short	0x010a
        /*0afa*/ 	.byte	0xff
	.zero		1


	//   ....[158]....
        /*0afc*/ 	.word	0x0000abf0
        /*0b00*/ 	.word	0x00000002
        /*0b04*/ 	.word	0x000000d0
        /*0b08*/ 	.short	0x010a
        /*0b0a*/ 	.byte	0xff
	.zero		1


	//   ....[159]....
        /*0b0c*/ 	.word	0x0000ac40
        /*0b10*/ 	.word	0x0000003e
        /*0b14*/ 	.word	0x00000130
        /*0b18*/ 	.short	0x010a
        /*0b1a*/ 	.byte	0xff
	.zero		1


	//   ....[160]....
        /*0b1c*/ 	.word	0x0000ac90
        /*0b20*/ 	.word	0x00000004
        /*0b24*/ 	.word	0x000000d0
        /*0b28*/ 	.short	0x010a
        /*0b2a*/ 	.byte	0xff
	.zero		1


	//   ....[161]....
        /*0b2c*/ 	.word	0x0000ace0
        /*0b30*/ 	.word	0x00000002
        /*0b34*/ 	.word	0x000000d0
        /*0b38*/ 	.short	0x010a
        /*0b3a*/ 	.byte	0xff
	.zero		1


	//   ....[162]....
        /*0b3c*/ 	.word	0x0000ad30
        /*0b40*/ 	.word	0x00000003
        /*0b44*/ 	.word	0x000000d0
        /*0b48*/ 	.short	0x010a
        /*0b4a*/ 	.byte	0xff
	.zero		1


	//----- nvinfo : EIATTR_NUM_MBARRIERS
	.align		4
.L_47:
        /*0b4c*/ 	.byte	0x03, 0x38
        /*0b4e*/ 	.short	0x002b


	//----- nvinfo : EIATTR_EXIT_INSTR_OFFSETS
	.align		4
        /*0b50*/ 	.byte	0x04, 0x1c
        /*0b52*/ 	.short	(.L_49 - .L_48)


	//   ....[0]....
.L_48:
        /*0b54*/ 	.word	0x00003640


	//   ....[1]....
        /*0b58*/ 	.word	0x000038f0


	//   ....[2]....
        /*0b5c*/ 	.word	0x00003950


	//   ....[3]....
        /*0b60*/ 	.word	0x00004be0


	//   ....[4]....
        /*0b64*/ 	.word	0x00006420


	//   ....[5]....
        /*0b68*/ 	.word	0x00006460


	//   ....[6]....
        /*0b6c*/ 	.word	0x00009d60


	//   ....[7]....
        /*0b70*/ 	.word	0x00009de0


	//   ....[8]....
        /*0b74*/ 	.word	0x00009e10


	//   ....[9]....
        /*0b78*/ 	.word	0x00009e90


	//----- nvinfo : EIATTR_MAX_THREADS
	.align		4
.L_49:
        /*0b7c*/ 	.byte	0x04, 0x05
        /*0b7e*/ 	.short	(.L_51 - .L_50)
.L_50:
        /*0b80*/ 	.word	0x00000100
        /*0b84*/ 	.word	0x00000001
        /*0b88*/ 	.word	0x00000001


	//----- nvinfo : EIATTR_CRS_STACK_SIZE
	.align		4
.L_51:
        /*0b8c*/ 	.byte	0x04, 0x1e
        /*0b8e*/ 	.short	(.L_53 - .L_52)
.L_52:
        /*0b90*/ 	.word	0x00000000


	//----- nvinfo : EIATTR_CBANK_PARAM_SIZE
	.align		4
.L_53:
        /*0b94*/ 	.byte	0x03, 0x19
        /*0b96*/ 	.short	0x0800


	//----- nvinfo : EIATTR_PARAM_CBANK
	.align		4
        /*0b98*/ 	.byte	0x04, 0x0a
        /*0b9a*/ 	.short	(.L_55 - .L_54)
	.align		4
.L_54:
        /*0b9c*/ 	.word	index@(.nv.constant0._ZN7cutlass13device_kernelINS_4conv6kernel13ConvUniversalINS1_16ConvProblemShapeILNS1_8OperatorE2ELi2EEENS1_10collective14CollectiveConvINS1_47MainloopSm100TmaUmmaWarpSpecializedImplicitGemmILS5_2ELi13ELi2ELi1ELi2EN4cute5tupleIJNSA_1CILi2EEENSC_ILi1EEESE_EEEEENSB_IJNSC_ILi128EEENSB_IJSH_EEENSB_IJNSC_ILi64EEEEEEEEENS_6half_tESM_NSA_8TiledMMAINSA_8MMA_AtomIJNSA_26SM100_MMA_F16BF16_2x1SM_SSISM_SM_fLi128ELi128ELNSA_4UMMA5MajorE1ELSR_1ELNSQ_7ScaleInE0ELSS_0EEEEEENSA_6LayoutINSB_IJSE_SE_SE_EEENSB_IJNSC_ILi0EEESX_SX_EEEEENSB_IJNSA_10UnderscoreES10_S10_EEEEENS7_6detail27Sm100ImplicitGemmTileTraitsINSA_18SM100_TMA_2SM_LOADENSA_14ComposedLayoutINSA_7SwizzleILi3ELi4ELi3EEENSA_18smem_ptr_flag_bitsILi16EEENSV_INSB_IJSJ_NSC_ILi8EEEEEENSB_IJSE_SJ_EEEEEEEvEENS14_INSA_25SM100_TMA_2SM_LOAD_IM2COLES1F_vEEEENS_8epilogue10collective18CollectiveEpilogueINS1K_23Sm100TmaWarpSpecializedILi4ELi2ELi16ELb1ELb0EEEJNSB_IJSJ_SI_SK_EEENSB_IJNSV_ISJ_SE_EENSV_INSB_IJNSC_ILi16EEESD_EEES1D_EEEEESM_NSB_IJlNSB_IJSE_llEEESX_EEESM_S1W_NS1K_6fusion15FusionCallbacksIS1O_NS1X_17LinearCombinationISM_fSM_fLNS_15FloatRoundStyleE2EEES1P_S1U_JEEENSA_5SM1004TMEM4LOAD26SM100_TMEM_LOAD_32dp32b16xENSA_13SM90_TMA_LOADENS16_INS17_ILi1ELi4ELi3EEES1A_NSV_INSB_IJS1B_S1R_EEENSB_IJS1R_SE_EEEEEEENSA_39AutoVectorizingCopyWithAssumedAlignmentILi128EEENSA_14SM90_TMA_STOREES2C_S2E_S2E_EEEvvEEEEvNT_6ParamsE)
        /*0ba0*/ 	.short	0x0380
        /*0ba2*/ 	.short	0x0800


	//----- nvinfo : EIATTR_SW_WAR
	.align		4
.L_55:
        /*0ba4*/ 	.byte	0x04, 0x36
        /*0ba6*/ 	.short	(.L_57 - .L_56)
.L_56:
        /*0ba8*/ 	.word	0x00000008
.L_57:


//--------------------- .nv.callgraph             --------------------------
	.section	.nv.callgraph,"",@"SHT_CUDA_CALLGRAPH"
	.align	4
	.sectionentsize	8
	.align		4
        /*0000*/ 	.word	0x00000000
	.align		4
        /*0004*/ 	.word	0xffffffff
	.align		4
        /*0008*/ 	.word	index@(_ZN7cutlass13device_kernelINS_4conv6kernel13ConvUniversalINS1_16ConvProblemShapeILNS1_8OperatorE2ELi2EEENS1_10collective14CollectiveConvINS1_47MainloopSm100TmaUmmaWarpSpecializedImplicitGemmILS5_2ELi13ELi2ELi1ELi2EN4cute5tupleIJNSA_1CILi2EEENSC_ILi1EEESE_EEEEENSB_IJNSC_ILi128EEENSB_IJSH_EEENSB_IJNSC_ILi64EEEEEEEEENS_6half_tESM_NSA_8TiledMMAINSA_8MMA_AtomIJNSA_26SM100_MMA_F16BF16_2x1SM_SSISM_SM_fLi128ELi128ELNSA_4UMMA5MajorE1ELSR_1ELNSQ_7ScaleInE0ELSS_0EEEEEENSA_6LayoutINSB_IJSE_SE_SE_EEENSB_IJNSC_ILi0EEESX_SX_EEEEENSB_IJNSA_10UnderscoreES10_S10_EEEEENS7_6detail27Sm100ImplicitGemmTileTraitsINSA_18SM100_TMA_2SM_LOADENSA_14ComposedLayoutINSA_7SwizzleILi3ELi4ELi3EEENSA_18smem_ptr_flag_bitsILi16EEENSV_INSB_IJSJ_NSC_ILi8EEEEEENSB_IJSE_SJ_EEEEEEEvEENS14_INSA_25SM100_TMA_2SM_LOAD_IM2COLES1F_vEEEENS_8epilogue10collective18CollectiveEpilogueINS1K_23Sm100TmaWarpSpecializedILi4ELi2ELi16ELb1ELb0EEEJNSB_IJSJ_SI_SK_EEENSB_IJNSV_ISJ_SE_EENSV_INSB_IJNSC_ILi16EEESD_EEES1D_EEEEESM_NSB_IJlNSB_IJSE_llEEESX_EEESM_S1W_NS1K_6fusion15FusionCallbacksIS1O_NS1X_17LinearCombinationISM_fSM_fLNS_15FloatRoundStyleE2EEES1P_S1U_JEEENSA_5SM1004TMEM4LOAD26SM100_TMEM_LOAD_32dp32b16xENSA_13SM90_TMA_LOADENS16_INS17_ILi1ELi4ELi3EEES1A_NSV_INSB_IJS1B_S1R_EEENSB_IJS1R_SE_EEEEEEENSA_39AutoVectorizingCopyWithAssumedAlignmentILi128EEENSA_14SM90_TMA_STOREES2C_S2E_S2E_EEEvvEEEEvNT_6ParamsE)
	.align		4
        /*000c*/ 	.word	index@(__assertfail)
	.align		4
        /*0010*/ 	.word	0x00000000
	.align		4
        /*0014*/ 	.word	0xfffffffe
	.align		4
        /*0018*/ 	.word	0x00000000
	.align		4
        /*001c*/ 	.word	0xfffffffd
	.align		4
        /*0020*/ 	.word	0x00000000
	.align		4
        /*0024*/ 	.word	0xfffffffc


//--------------------- .nv.constant4             --------------------------
	.section	.nv.constant4,"a",@progbits
	.align	8
	.align		8
.nv.constant4:
        /*0000*/ 	.dword	__assertfail
	.align		8
        /*0008*/ 	.dword	__unnamed_1
	.align		8
        /*0010*/ 	.dword	__unnamed_2
	.align		8
        /*0018*/ 	.dword	_ZN39_INTERNAL_1e574577_4_k_cu_40ea8fb9_42524cuda3std3__45__cpo5beginE
	.align		8
        /*0020*/ 	.dword	_ZN39_INTERNAL_1e574577_4_k_cu_40ea8fb9_42524cuda3std3__45__cpo3endE
	.align		8
        /*0028*/ 	.dword	_ZN39_INTERNAL_1e574577_4_k_cu_40ea8fb9_42524cuda3std3__45__cpo6cbeginE
	.align		8
        /*0030*/ 	.dword	_ZN39_INTERNAL_1e574577_4_k_cu_40ea8fb9_42524cuda3std3__45__cpo4cendE
	.align		8
        /*0038*/ 	.dword	_ZN39_INTERNAL_1e574577_4_k_cu_40ea8fb9_42524cuda3std3__441_GLOBAL__N__1e574577_4_k_cu_40ea8fb9_42526ignoreE
	.align		8
        /*0040*/ 	.dword	_ZN39_INTERNAL_1e574577_4_k_cu_40ea8fb9_42524cuda3std3__419piecewise_constructE
	.align		8
        /*0048*/ 	.dword	_ZN39_INTERNAL_1e574577_4_k_cu_40ea8fb9_42524cuda3std3__48in_placeE
	.align		8
        /*0050*/ 	.dword	_ZN39_INTERNAL_1e574577_4_k_cu_40ea8fb9_42524cuda3std6ranges3__45__cpo4swapE
	.align		8
        /*0058*/ 	.dword	_ZN39_INTERNAL_1e574577_4_k_cu_40ea8fb9_42524cuda3std6ranges3__45__cpo9iter_moveE
	.align		8
        /*0060*/ 	.dword	_ZN39_INTERNAL_1e574577_4_k_cu_40ea8fb9_42524cute7productE
	.align		8
        /*0068*/ 	.dword	_ZN39_INTERNAL_1e574577_4_k_cu_40ea8fb9_42524cute1_E
	.align		8
        /*0070*/ 	.dword	$str$27
	.align		8
        /*0078*/ 	.dword	$str$28
	.align		8
        /*0080*/ 	.dword	$str$29
	.align		8
        /*0088*/ 	.dword	$str$30


//--------------------- .text._ZN7cutlass13device_kernelINS_4conv6kernel13ConvUniversalINS1_16ConvProblemShapeILNS1_8OperatorE2ELi2EEENS1_10collective14CollectiveConvINS1_47MainloopSm100TmaUmmaWarpSpecializedImplicitGemmILS5_2ELi13ELi2ELi1ELi2EN4cute5tupleIJNSA_1CILi2EEENSC_ILi1EEESE_EEEEENSB_IJNSC_ILi128EEENSB_IJSH_EEENSB_IJNSC_ILi64EEEEEEEEENS_6half_tESM_NSA_8TiledMMAINSA_8MMA_AtomIJNSA_26SM100_MMA_F16BF16_2x1SM_SSISM_SM_fLi128ELi128ELNSA_4UMMA5MajorE1ELSR_1ELNSQ_7ScaleInE0ELSS_0EEEEEENSA_6LayoutINSB_IJSE_SE_SE_EEENSB_IJNSC_ILi0EEESX_SX_EEEEENSB_IJNSA_10UnderscoreES10_S10_EEEEENS7_6detail27Sm100ImplicitGemmTileTraitsINSA_18SM100_TMA_2SM_LOADENSA_14ComposedLayoutINSA_7SwizzleILi3ELi4ELi3EEENSA_18smem_ptr_flag_bitsILi16EEENSV_INSB_IJSJ_NSC_ILi8EEEEEENSB_IJSE_SJ_EEEEEEEvEENS14_INSA_25SM100_TMA_2SM_LOAD_IM2COLES1F_vEEEENS_8epilogue10collective18CollectiveEpilogueINS1K_23Sm100TmaWarpSpecializedILi4ELi2ELi16ELb1ELb0EEEJNSB_IJSJ_SI_SK_EEENSB_IJNSV_ISJ_SE_EENSV_INSB_IJNSC_ILi16EEESD_EEES1D_EEEEESM_NSB_IJlNSB_IJSE_llEEESX_EEESM_S1W_NS1K_6fusion15FusionCallbacksIS1O_NS1X_17LinearCombinationISM_fSM_fLNS_15FloatRoundStyleE2EEES1P_S1U_JEEENSA_5SM1004TMEM4LOAD26SM100_TMEM_LOAD_32dp32b16xENSA_13SM90_TMA_LOADENS16_INS17_ILi1ELi4ELi3EEES1A_NSV_INSB_IJS1B_S1R_EEENSB_IJS1R_SE_EEEEEEENSA_39AutoVectorizingCopyWithAssumedAlignmentILi128EEENSA_14SM90_TMA_STOREES2C_S2E_S2E_EEEvvEEEEvNT_6ParamsE --------------------------
	.section	.text._ZN7cutlass13device_kernelINS_4conv6kernel13ConvUniversalINS1_16ConvProblemShapeILNS1_8OperatorE2ELi2EEENS1_10collective14CollectiveConvINS1_47MainloopSm100TmaUmmaWarpSpecializedImplicitGemmILS5_2ELi13ELi2ELi1ELi2EN4cute5tupleIJNSA_1CILi2EEENSC_ILi1EEESE_EEEEENSB_IJNSC_ILi128EEENSB_IJSH_EEENSB_IJNSC_ILi64EEEEEEEEENS_6half_tESM_NSA_8TiledMMAINSA_8MMA_AtomIJNSA_26SM100_MMA_F16BF16_2x1SM_SSISM_SM_fLi128ELi128ELNSA_4UMMA5MajorE1ELSR_1ELNSQ_7ScaleInE0ELSS_0EEEEEENSA_6LayoutINSB_IJSE_SE_SE_EEENSB_IJNSC_ILi0EEESX_SX_EEEEENSB_IJNSA_10UnderscoreES10_S10_EEEEENS7_6detail27Sm100ImplicitGemmTileTraitsINSA_18SM100_TMA_2SM_LOADENSA_14ComposedLayoutINSA_7SwizzleILi3ELi4ELi3EEENSA_18smem_ptr_flag_bitsILi16EEENSV_INSB_IJSJ_NSC_ILi8EEEEEENSB_IJSE_SJ_EEEEEEEvEENS14_INSA_25SM100_TMA_2SM_LOAD_IM2COLES1F_vEEEENS_8epilogue10collective18CollectiveEpilogueINS1K_23Sm100TmaWarpSpecializedILi4ELi2ELi16ELb1ELb0EEEJNSB_IJSJ_SI_SK_EEENSB_IJNSV_ISJ_SE_EENSV_INSB_IJNSC_ILi16EEESD_EEES1D_EEEEESM_NSB_IJlNSB_IJSE_llEEESX_EEESM_S1W_NS1K_6fusion15FusionCallbacksIS1O_NS1X_17LinearCombinationISM_fSM_fLNS_15FloatRoundStyleE2EEES1P_S1U_JEEENSA_5SM1004TMEM4LOAD26SM100_TMEM_LOAD_32dp32b16xENSA_13SM90_TMA_LOADENS16_INS17_ILi1ELi4ELi3EEES1A_NSV_INSB_IJS1B_S1R_EEENSB_IJS1R_SE_EEEEEEENSA_39AutoVectorizingCopyWithAssumedAlignmentILi128EEENSA_14SM90_TMA_STOREES2C_S2E_S2E_EEEvvEEEEvNT_6ParamsE,"ax",@progbits
	.align	128
.text._ZN7cutlass13device_kernelINS_4conv6kernel13ConvUniversalINS1_16ConvProblemShapeILNS1_8OperatorE2ELi2EEENS1_10collective14CollectiveConvINS1_47MainloopSm100TmaUmmaWarpSpecializedImplicitGemmILS5_2ELi13ELi2ELi1ELi2EN4cute5tupleIJNSA_1CILi2EEENSC_ILi1EEESE_EEEEENSB_IJNSC_ILi128EEENSB_IJSH_EEENSB_IJNSC_ILi64EEEEEEEEENS_6half_tESM_NSA_8TiledMMAINSA_8MMA_AtomIJNSA_26SM100_MMA_F16BF16_2x1SM_SSISM_SM_fLi128ELi128ELNSA_4UMMA5MajorE1ELSR_1ELNSQ_7ScaleInE0ELSS_0EEEEEENSA_6LayoutINSB_IJSE_SE_SE_EEENSB_IJNSC_ILi0EEESX_SX_EEEEENSB_IJNSA_10UnderscoreES10_S10_EEEEENS7_6detail27Sm100ImplicitGemmTileTraitsINSA_18SM100_TMA_2SM_LOADENSA_14ComposedLayoutINSA_7SwizzleILi3ELi4ELi3EEENSA_18smem_ptr_flag_bitsILi16EEENSV_INSB_IJSJ_NSC_ILi8EEEEEENSB_IJSE_SJ_EEEEEEEvEENS14_INSA_25SM100_TMA_2SM_LOAD_IM2COLES1F_vEEEENS_8epilogue10collective18CollectiveEpilogueINS1K_23Sm100TmaWarpSpecializedILi4ELi2ELi16ELb1ELb0EEEJNSB_IJSJ_SI_SK_EEENSB_IJNSV_ISJ_SE_EENSV_INSB_IJNSC_ILi16EEESD_EEES1D_EEEEESM_NSB_IJlNSB_IJSE_llEEESX_EEESM_S1W_NS1K_6fusion15FusionCallbacksIS1O_NS1X_17LinearCombinationISM_fSM_fLNS_15FloatRoundStyleE2EEES1P_S1U_JEEENSA_5SM1004TMEM4LOAD26SM100_TMEM_LOAD_32dp32b16xENSA_13SM90_TMA_LOADENS16_INS17_ILi1ELi4ELi3EEES1A_NSV_INSB_IJS1B_S1R_EEENSB_IJS1R_SE_EEEEEEENSA_39AutoVectorizingCopyWithAssumedAlignmentILi128EEENSA_14SM90_TMA_STOREES2C_S2E_S2E_EEEvvEEEEvNT_6ParamsE:
        .type           _ZN7cutlass13device_kernelINS_4conv6kernel13ConvUniversalINS1_16ConvProblemShapeILNS1_8OperatorE2ELi2EEENS1_10collective14CollectiveConvINS1_47MainloopSm100TmaUmmaWarpSpecializedImplicitGemmILS5_2ELi13ELi2ELi1ELi2EN4cute5tupleIJNSA_1CILi2EEENSC_ILi1EEESE_EEEEENSB_IJNSC_ILi128EEENSB_IJSH_EEENSB_IJNSC_ILi64EEEEEEEEENS_6half_tESM_NSA_8TiledMMAINSA_8MMA_AtomIJNSA_26SM100_MMA_F16BF16_2x1SM_SSISM_SM_fLi128ELi128ELNSA_4UMMA5MajorE1ELSR_1ELNSQ_7ScaleInE0ELSS_0EEEEEENSA_6LayoutINSB_IJSE_SE_SE_EEENSB_IJNSC_ILi0EEESX_SX_EEEEENSB_IJNSA_10UnderscoreES10_S10_EEEEENS7_6detail27Sm100ImplicitGemmTileTraitsINSA_18SM100_TMA_2SM_LOADENSA_14ComposedLayoutINSA_7SwizzleILi3ELi4ELi3EEENSA_18smem_ptr_flag_bitsILi16EEENSV_INSB_IJSJ_NSC_ILi8EEEEEENSB_IJSE_SJ_EEEEEEEvEENS14_INSA_25SM100_TMA_2SM_LOAD_IM2COLES1F_vEEEENS_8epilogue10collective18CollectiveEpilogueINS1K_23Sm100TmaWarpSpecializedILi4ELi2ELi16ELb1ELb0EEEJNSB_IJSJ_SI_SK_EEENSB_IJNSV_ISJ_SE_EENSV_INSB_IJNSC_ILi16EEESD_EEES1D_EEEEESM_NSB_IJlNSB_IJSE_llEEESX_EEESM_S1W_NS1K_6fusion15FusionCallbacksIS1O_NS1X_17LinearCombinationISM_fSM_fLNS_15FloatRoundStyleE2EEES1P_S1U_JEEENSA_5SM1004TMEM4LOAD26SM100_TMEM_LOAD_32dp32b16xENSA_13SM90_TMA_LOADENS16_INS17_ILi1ELi4ELi3EEES1A_NSV_INSB_IJS1B_S1R_EEENSB_IJS1R_SE_EEEEEEENSA_39AutoVectorizingCopyWithAssumedAlignmentILi128EEENSA_14SM90_TMA_STOREES2C_S2E_S2E_EEEvvEEEEvNT_6ParamsE,@function
        .size           _ZN7cutlass13device_kernelINS_4conv6kernel13ConvUniversalINS1_16ConvProblemShapeILNS1_8OperatorE2ELi2EEENS1_10collective14CollectiveConvINS1_47MainloopSm100TmaUmmaWarpSpecializedImplicitGemmILS5_2ELi13ELi2ELi1ELi2EN4cute5tupleIJNSA_1CILi2EEENSC_ILi1EEESE_EEEEENSB_IJNSC_ILi128EEENSB_IJSH_EEENSB_IJNSC_ILi64EEEEEEEEENS_6half_tESM_NSA_8TiledMMAINSA_8MMA_AtomIJNSA_26SM100_MMA_F16BF16_2x1SM_SSISM_SM_fLi128ELi128ELNSA_4UMMA5MajorE1ELSR_1ELNSQ_7ScaleInE0ELSS_0EEEEEENSA_6LayoutINSB_IJSE_SE_SE_EEENSB_IJNSC_ILi0EEESX_SX_EEEEENSB_IJNSA_10UnderscoreES10_S10_EEEEENS7_6detail27Sm100ImplicitGemmTileTraitsINSA_18SM100_TMA_2SM_LOADENSA_14ComposedLayoutINSA_7SwizzleILi3ELi4ELi3EEENSA_18smem_ptr_flag_bitsILi16EEENSV_INSB_IJSJ_NSC_ILi8EEEEEENSB_IJSE_SJ_EEEEEEEvEENS14_INSA_25SM100_TMA_2SM_LOAD_IM2COLES1F_vEEEENS_8epilogue10collective18CollectiveEpilogueINS1K_23Sm100TmaWarpSpecializedILi4ELi2ELi16ELb1ELb0EEEJNSB_IJSJ_SI_SK_EEENSB_IJNSV_ISJ_SE_EENSV_INSB_IJNSC_ILi16EEESD_EEES1D_EEEEESM_NSB_IJlNSB_IJSE_llEEESX_EEESM_S1W_NS1K_6fusion15FusionCallbacksIS1O_NS1X_17LinearCombinationISM_fSM_fLNS_15FloatRoundStyleE2EEES1P_S1U_JEEENSA_5SM1004TMEM4LOAD26SM100_TMEM_LOAD_32dp32b16xENSA_13SM90_TMA_LOADENS16_INS17_ILi1ELi4ELi3EEES1A_NSV_INSB_IJS1B_S1R_EEENSB_IJS1R_SE_EEEEEEENSA_39AutoVectorizingCopyWithAssumedAlignmentILi128EEENSA_14SM90_TMA_STOREES2C_S2E_S2E_EEEvvEEEEvNT_6ParamsE,(.L_x_215 - _ZN7cutlass13device_kernelINS_4conv6kernel13ConvUniversalINS1_16ConvProblemShapeILNS1_8OperatorE2ELi2EEENS1_10collective14CollectiveConvINS1_47MainloopSm100TmaUmmaWarpSpecializedImplicitGemmILS5_2ELi13ELi2ELi1ELi2EN4cute5tupleIJNSA_1CILi2EEENSC_ILi1EEESE_EEEEENSB_IJNSC_ILi128EEENSB_IJSH_EEENSB_IJNSC_ILi64EEEEEEEEENS_6half_tESM_NSA_8TiledMMAINSA_8MMA_AtomIJNSA_26SM100_MMA_F16BF16_2x1SM_SSISM_SM_fLi128ELi128ELNSA_4UMMA5MajorE1ELSR_1ELNSQ_7ScaleInE0ELSS_0EEEEEENSA_6LayoutINSB_IJSE_SE_SE_EEENSB_IJNSC_ILi0EEESX_SX_EEEEENSB_IJNSA_10UnderscoreES10_S10_EEEEENS7_6detail27Sm100ImplicitGemmTileTraitsINSA_18SM100_TMA_2SM_LOADENSA_14ComposedLayoutINSA_7SwizzleILi3ELi4ELi3EEENSA_18smem_ptr_flag_bitsILi16EEENSV_INSB_IJSJ_NSC_ILi8EEEEEENSB_IJSE_SJ_EEEEEEEvEENS14_INSA_25SM100_TMA_2SM_LOAD_IM2COLES1F_vEEEENS_8epilogue10collective18CollectiveEpilogueINS1K_23Sm100TmaWarpSpecializedILi4ELi2ELi16ELb1ELb0EEEJNSB_IJSJ_SI_SK_EEENSB_IJNSV_ISJ_SE_EENSV_INSB_IJNSC_ILi16EEESD_EEES1D_EEEEESM_NSB_IJlNSB_IJSE_llEEESX_EEESM_S1W_NS1K_6fusion15FusionCallbacksIS1O_NS1X_17LinearCombinationISM_fSM_fLNS_15FloatRoundStyleE2EEES1P_S1U_JEEENSA_5SM1004TMEM4LOAD26SM100_TMEM_LOAD_32dp32b16xENSA_13SM90_TMA_LOADENS16_INS17_ILi1ELi4ELi3EEES1A_NSV_INSB_IJS1B_S1R_EEENSB_IJS1R_SE_EEEEEEENSA_39AutoVectorizingCopyWithAssumedAlignmentILi128EEENSA_14SM90_TMA_STOREES2C_S2E_S2E_EEEvvEEEEvNT_6ParamsE)
        .other          _ZN7cutlass13device_kernelINS_4conv6kernel13ConvUniversalINS1_16ConvProblemShapeILNS1_8OperatorE2ELi2EEENS1_10collective14CollectiveConvINS1_47MainloopSm100TmaUmmaWarpSpecializedImplicitGemmILS5_2ELi13ELi2ELi1ELi2EN4cute5tupleIJNSA_1CILi2EEENSC_ILi1EEESE_EEEEENSB_IJNSC_ILi128EEENSB_IJSH_EEENSB_IJNSC_ILi64EEEEEEEEENS_6half_tESM_NSA_8TiledMMAINSA_8MMA_AtomIJNSA_26SM100_MMA_F16BF16_2x1SM_SSISM_SM_fLi128ELi128ELNSA_4UMMA5MajorE1ELSR_1ELNSQ_7ScaleInE0ELSS_0EEEEEENSA_6LayoutINSB_IJSE_SE_SE_EEENSB_IJNSC_ILi0EEESX_SX_EEEEENSB_IJNSA_10UnderscoreES10_S10_EEEEENS7_6detail27Sm100ImplicitGemmTileTraitsINSA_18SM100_TMA_2SM_LOADENSA_14ComposedLayoutINSA_7SwizzleILi3ELi4ELi3EEENSA_18smem_ptr_flag_bitsILi16EEENSV_INSB_IJSJ_NSC_ILi8EEEEEENSB_IJSE_SJ_EEEEEEEvEENS14_INSA_25SM100_TMA_2SM_LOAD_IM2COLES1F_vEEEENS_8epilogue10collective18CollectiveEpilogueINS1K_23Sm100TmaWarpSpecializedILi4ELi2ELi16ELb1ELb0EEEJNSB_IJSJ_SI_SK_EEENSB_IJNSV_ISJ_SE_EENSV_INSB_IJNSC_ILi16EEESD_EEES1D_EEEEESM_NSB_IJlNSB_IJSE_llEEESX_EEESM_S1W_NS1K_6fusion15FusionCallbacksIS1O_NS1X_17LinearCombinationISM_fSM_fLNS_15FloatRoundStyleE2EEES1P_S1U_JEEENSA_5SM1004TMEM4LOAD26SM100_TMEM_LOAD_32dp32b16xENSA_13SM90_TMA_LOADENS16_INS17_ILi1ELi4ELi3EEES1A_NSV_INSB_IJS1B_S1R_EEENSB_IJS1R_SE_EEEEEEENSA_39AutoVectorizingCopyWithAssumedAlignmentILi128EEENSA_14SM90_TMA_STOREES2C_S2E_S2E_EEEvvEEEEvNT_6ParamsE,@"STO_CUDA_ENTRY STV_DEFAULT"
_ZN7cutlass13device_kernelINS_4conv6kernel13ConvUniversalINS1_16ConvProblemShapeILNS1_8OperatorE2ELi2EEENS1_10collective14CollectiveConvINS1_47MainloopSm100TmaUmmaWarpSpecializedImplicitGemmILS5_2ELi13ELi2ELi1ELi2EN4cute5tupleIJNSA_1CILi2EEENSC_ILi1EEESE_EEEEENSB_IJNSC_ILi128EEENSB_IJSH_EEENSB_IJNSC_ILi64EEEEEEEEENS_6half_tESM_NSA_8TiledMMAINSA_8MMA_AtomIJNSA_26SM100_MMA_F16BF16_2x1SM_SSISM_SM_fLi128ELi128ELNSA_4UMMA5MajorE1ELSR_1ELNSQ_7ScaleInE0ELSS_0EEEEEENSA_6LayoutINSB_IJSE_SE_SE_EEENSB_IJNSC_ILi0EEESX_SX_EEEEENSB_IJNSA_10UnderscoreES10_S10_EEEEENS7_6detail27Sm100ImplicitGemmTileTraitsINSA_18SM100_TMA_2SM_LOADENSA_14ComposedLayoutINSA_7SwizzleILi3ELi4ELi3EEENSA_18smem_ptr_flag_bitsILi16EEENSV_INSB_IJSJ_NSC_ILi8EEEEEENSB_IJSE_SJ_EEEEEEEvEENS14_INSA_25SM100_TMA_2SM_LOAD_IM2COLES1F_vEEEENS_8epilogue10collective18CollectiveEpilogueINS1K_23Sm100TmaWarpSpecializedILi4ELi2ELi16ELb1ELb0EEEJNSB_IJSJ_SI_SK_EEENSB_IJNSV_ISJ_SE_EENSV_INSB_IJNSC_ILi16EEESD_EEES1D_EEEEESM_NSB_IJlNSB_IJSE_llEEESX_EEESM_S1W_NS1K_6fusion15FusionCallbacksIS1O_NS1X_17LinearCombinationISM_fSM_fLNS_15FloatRoundStyleE2EEES1P_S1U_JEEENSA_5SM1004TMEM4LOAD26SM100_TMEM_LOAD_32dp32b16xENSA_13SM90_TMA_LOADENS16_INS17_ILi1ELi4ELi3EEES1A_NSV_INSB_IJS1B_S1R_EEENSB_IJS1R_SE_EEEEEEENSA_39AutoVectorizingCopyWithAssumedAlignmentILi128EEENSA_14SM90_TMA_STOREES2C_S2E_S2E_EEEvvEEEEvNT_6ParamsE:
[----:B------:R-:W1:Y:S01]  /*0000*/  LDC R1, c[0x0][0x37c] ;  /* 0x0000df00ff017b82 */ /* 0x000e620000000800 */
[----:B------:R-:W2:Y:S01]  /*0010*/  S2R R59, SR_TID.X ;  /* 0x00000000003b7919 */ /* 0x000ea20000002100 */
[----:B------:R-:W3:Y:S06]  /*0020*/  LDCU.64 UR8, c[0x0][0x890] ;  /* 0x00011200ff0877ac */ /* 0x000eec0008000a00 */
[----:B------:R-:W4:Y:S01]  /*0030*/  S2UR UR4, SR_CgaCtaId ;  /* 0x00000000000479c3 */ /* 0x000f220000008800 */
[----:B-1----:R-:W-:Y:S01]  /*0040*/  VIADD R1, R1, 0xfffffff8 ;  /* 0xfffffff801017836 */ /* 0x002fe20000000000 */
[----:B------:R-:W-:-:S02]  /*0050*/  PRMT R49, RZ, 0x7610, R49 ;  /* 0x00007610ff317816 */ /* 0x000fc40000000031 */
[----:B------:R-:W-:Y:S02]  /*0060*/  ELECT P1, URZ, PT ;  /* 0x0000000000ff782f */ /* 0x000fe40003820000 */
[----:B------:R-:W-:Y:S01]  /*0070*/  R2UR UR48, R1 ;  /* 0x00000000013072ca */ /* 0x000fe200000e0000 */
[----:B---3--:R-:W-:-:S04]  /*0080*/  UISETP.NE.U32.AND UP0, UPT, UR8, URZ, UPT ;  /* 0x000000ff0800728c */ /* 0x008fc8000bf05070 */
[----:B------:R-:W-:Y:S02]  /*0090*/  UISETP.NE.AND.EX UP0, UPT, UR9, URZ, UPT, UP0 ;  /* 0x000000ff0900728c */ /* 0x000fe4000bf05300 */
[----:B----4-:R-:W-:Y:S02]  /*00a0*/  ULOP3.LUT UR41, UR4, 0x1, URZ, 0xc0, !UPT ;  /* 0x0000000104297892 */ /* 0x010fe4000f8ec0ff */
[----:B------:R-:W-:Y:S01]  /*00b0*/  ULOP3.LUT UR40, UR4, 0x1, URZ, 0x3c, !UPT ;  /* 0x0000000104287892 */ /* 0x000fe2000f8e3cff */
[----:B--2---:R-:W-:-:S05]  /*00c0*/  SHF.R.U32.HI R50, RZ, 0x5, R59 ;  /* 0x00000005ff327819 */ /* 0x004fca000001163b */
[----:B------:R-:W1:Y:S02]  /*00d0*/  SHFL.IDX PT, R0, R50, RZ, 0x1f ;  /* 0x00001fff32007589 */ /* 0x000e6400000e0000 */
[----:B-1----:R-:W-:Y:S01]  /*00e0*/  R2UR UR18, R0 ;  /* 0x00000000001272ca */ /* 0x002fe200000e0000 */
[----:B------:R-:W-:-:S14]  /*00f0*/  BRA.U UP0, `(.L_x_0) ;  /* 0x0000000100307547 */ /* 0x000fdc000b800000 */
[----:B------:R-:W1:Y:S02]  /*0100*/  LDCU.64 UR4, c[0x0][0x888] ;  /* 0x00011100ff0477ac */ /* 0x000e640008000a00 */
[----:B-1----:R-:W-:-:S04]  /*0110*/  UISETP.NE.U32.AND UP0, UPT, UR4, URZ, UPT ;  /* 0x000000ff0400728c */ /* 0x002fc8000bf05070 */
[----:B------:R-:W-:-:S09]  /*0120*/  UISETP.NE.AND.EX UP0, UPT, UR5, URZ, UPT, UP0 ;  /* 0x000000ff0500728c */ /* 0x000fd2000bf05300 */
[----:B------:R-:W-:Y:S05]  /*0130*/  BRA.U !UP0, `(.L_x_1) ;  /* 0x0000000108147547 */ /* 0x000fea000b800000 */
[----:B------:R-:W1:Y:S01]  /*0140*/  LDC.64 R26, c[0x0][0x888] ;  /* 0x00022200ff1a7b82 */ /* 0x000e620000000a00 */
[----:B------:R-:W1:Y:S02]  /*0150*/  LDCU.64 UR4, c[0x0][0x358] ;  /* 0x00006b00ff0477ac */ /* 0x000e640008000a00 */
[----:B-1----:R1:W5:Y:S01]  /*0160*/  LDG.E R26, desc[UR4][R26.64] ;  /* 0x000000041a1a7981 */ /* 0x002362000c1e1900 */
[----:B------:R-:W-:Y:S01]  /*0170*/  HFMA2 R49, -RZ, RZ, 0, 5.9604644775390625e-08 ;  /* 0x00000001ff317431 */ /* 0x000fe200000001ff */
[----:B------:R-:W-:Y:S05]  /*0180*/  BRA `(.L_x_0) ;  /* 0x00000000000c7947 */ /* 0x000fea0003800000 */
.L_x_1:
[----:B------:R-:W1:Y:S01]  /*0190*/  LDCU UR4, c[0x0][0x880] ;  /* 0x00011000ff0477ac */ /* 0x000e620008000800 */
[----:B------:R-:W-:Y:S01]  /*01a0*/  HFMA2 R49, -RZ, RZ, 0, 5.9604644775390625e-08 ;  /* 0x00000001ff317431 */ /* 0x000fe200000001ff */
[----:B-1----:R-:W-:-:S07]  /*01b0*/  MOV R26, UR4 ;  /* 0x00000004001a7c02 */ /* 0x002fce0008000f00 */
.L_x_0:
[----:B------:R-:W2:Y:S02]  /*01c0*/  LDCU.64 UR4, c[0x0][0x8b0] ;  /* 0x00011600ff0477ac */ /* 0x000ea40008000a00 */
[----:B--2---:R-:W-:-:S04]  /*01d0*/  UISETP.NE.U32.AND UP0, UPT, UR4, URZ, UPT ;  /* 0x000000ff0400728c */ /* 0x004fc8000bf05070 */
[----:B------:R-:W-:-:S09]  /*01e0*/  UISETP.NE.AND.EX UP0, UPT, UR5, URZ, UPT, UP0 ;  /* 0x000000ff0500728c */ /* 0x000fd2000bf05300 */
[----:B------:R-:W-:Y:S05]  /*01f0*/  BRA.U UP0, `(.L_x_2) ;  /* 0x0000000100287547 */ /* 0x000fea000b800000 */
[----:B------:R-:W2:Y:S02]  /*0200*/  LDCU.64 UR4, c[0x0][0x8a8] ;  /* 0x00011500ff0477ac */ /* 0x000ea40008000a00 */
[----:B--2---:R-:W-:-:S04]  /*0210*/  UISETP.NE.U32.AND UP0, UPT, UR4, URZ, UPT ;  /* 0x000000ff0400728c */ /* 0x004fc8000bf05070 */
[----:B------:R-:W-:-:S09]  /*0220*/  UISETP.NE.AND.EX UP0, UPT, UR5, URZ, UPT, UP0 ;  /* 0x000000ff0500728c */ /* 0x000fd2000bf05300 */
[----:B------:R-:W-:Y:S05]  /*0230*/  BRA.U !UP0, `(.L_x_3) ;  /* 0x0000000108107547 */ /* 0x000fea000b800000 */
[----:B------:R-:W2:Y:S01]  /*0240*/  LDC.64 R24, c[0x0][0x8a8] ;  /* 0x00022a00ff187b82 */ /* 0x000ea20000000a00 */
[----:B------:R-:W2:Y:S02]  /*0250*/  LDCU.64 UR4, c[0x0][0x358] ;  /* 0x00006b00ff0477ac */ /* 0x000ea40008000a00 */
[----:B--2---:R2:W5:Y:S01]  /*0260*/  LDG.E R24, desc[UR4][R24.64] ;  /* 0x0000000418187981 */ /* 0x004562000c1e1900 */
[----:B------:R-:W-:Y:S05]  /*0270*/  BRA `(.L_x_2) ;  /* 0x0000000000087947 */ /* 0x000fea0003800000 */
.L_x_3:
[----:B------:R-:W2:Y:S02]  /*0280*/  LDCU UR4, c[0x0][0x8a0] ;  /* 0x00011400ff0477ac */ /* 0x000ea40008000800 */
[----:B--2---:R-:W-:Y:S02]  /*0290*/  MOV R24, UR4 ;  /* 0x0000000400187c02 */ /* 0x004fe40008000f00 */
.L_x_2:
[----:B------:R-:W-:Y:S01]  /*02a0*/  IMAD.U32 R0, RZ, RZ, UR18 ;  /* 0x00000012ff007e24 */ /* 0x000fe2000f8e00ff */
[----:B------:R-:W-:Y:S04]  /*02b0*/  BSSY.RECONVERGENT B0, `(.L_x_4) ;  /* 0x000000c000007945 */ /* 0x000fe80003800200 */
[C---:B------:R-:W-:Y:S02]  /*02c0*/  ISETP.NE.OR P2, PT, R0.reuse, 0x1, !P1 ;  /* 0x000000010000780c */ /* 0x040fe40004f45670 */
[----:B------:R-:W-:-:S11]  /*02d0*/  ISETP.NE.OR P0, PT, R0, 0x3, !P1 ;  /* 0x000000030000780c */ /* 0x000fd60004f05670 */
[----:B------:R-:W-:Y:S05]  /*02e0*/  @P2 BRA `(.L_x_5) ;  /* 0x0000000000202947 */ /* 0x000fea0003800000 */
[----:B------:R-:W3:Y:S02]  /*02f0*/  LDCU.64 UR4, c[0x0][0x348] ;  /* 0x00006900ff0477ac */ /* 0x000ee40008000a00 */
[----:B---3--:R-:W-:Y:S02]  /*0300*/  UIADD3 UR6, UP1, UPT, UR4, 0x80, URZ ;  /* 0x0000008004067890 */ /* 0x008fe4000ff3e0ff */
[----:B------:R-:W-:Y:S02]  /*0310*/  UIADD3 UR4, UP0, UPT, UR4, 0x180, URZ ;  /* 0x0000018004047890 */ /* 0x000fe4000ff1e0ff */
[----:B------:R-:W-:Y:S02]  /*0320*/  UIADD3.X UR7, UPT, UPT, URZ, UR5, URZ, UP1, !UPT ;  /* 0x00000005ff077290 */ /* 0x000fe40008ffe4ff */
[----:B------:R-:W-:-:S07]  /*0330*/  UIADD3.X UR5, UPT, UPT, URZ, UR5, URZ, UP0, !UPT ;  /* 0x00000005ff057290 */ /* 0x000fce00087fe4ff */
[----:B------:R3:W-:Y:S02]  /*0340*/  UTMACCTL.PF [UR6] ;  /* 0x00000000060079b9 */ /* 0x0007e40008040000 */
[----:B------:R3:W-:Y:S02]  /*0350*/  UTMACCTL.PF [UR4] ;  /* 0x00000000040079b9 */ /* 0x0007e40008040000 */
[----:B---3--:R-:W-:Y:S01]  /*0360*/  NOP ;  /* 0x0000000000007918 */ /* 0x008fe20000000000 */
.L_x_5:
[----:B------:R-:W-:Y:S05]  /*0370*/  BSYNC.RECONVERGENT B0 ;  /* 0x0000000000007941 */ /* 0x000fea0003800200 */
.L_x_4:
[----:B------:R-:W-:Y:S04]  /*0380*/  BSSY.RECONVERGENT B0, `(.L_x_6) ;  /* 0x000000a000007945 */ /* 0x000fe80003800200 */
        /* <DEDUP_REMOVED lines=9> */
.L_x_7:
[----:B------:R-:W-:Y:S05]  /*0420*/  BSYNC.RECONVERGENT B0 ;  /* 0x0000000000007941 */ /* 0x000fea0003800200 */
.L_x_6:
[----:B------:R-:W3:Y:S01]  /*0430*/  LDCU.64 UR4, c[0x0][0x888] ;  /* 0x00011100ff0477ac */ /* 0x000ee20008000a00 */
[----:B------:R-:W-:Y:S02]  /*0440*/  UISETP.EQ.U32.AND UP2, UPT, UR8, URZ, UPT ;  /* 0x000000ff0800728c */ /* 0x000fe4000bf42070 */
[----:B------:R-:W-:Y:S02]  /*0450*/  UPLOP3.LUT UP3, UPT, UPT, UPT, UPT, 0x80, 0x8 ;  /* 0x000000000008789c */ /* 0x000fe40003f6f070 */
[----:B---3--:R-:W-:-:S04]  /*0460*/  UISETP.NE.U32.AND UP0, UPT, UR4, URZ, UPT ;  /* 0x000000ff0400728c */ /* 0x008fc8000bf05070 */
[----:B------:R-:W-:-:S04]  /*0470*/  UISETP.NE.AND.EX UP1, UPT, UR5, URZ, UPT, UP0 ;  /* 0x000000ff0500728c */ /* 0x000fc8000bf25300 */
[----:B------:R-:W-:-:S04]  /*0480*/  UISETP.EQ.OR.EX UP4, UPT, UR9, URZ, !UP1, UP2 ;  /* 0x000000ff0900728c */ /* 0x000fc8000cf82720 */
[----:B------:R-:W-:-:S06]  /*0490*/  UP2UR UR4, UPR, URZ, 0x10 ;  /* 0x00000010ff047883 */ /* 0x000fcc0008000000 */
[----:B------:R-:W-:Y:S01]  /*04a0*/  MOV R53, UR4 ;  /* 0x0000000400357c02 */ /* 0x000fe20008000f00 */
[----:B------:R-:W-:Y:S06]  /*04b0*/  BRA.U !UP4, `(.L_x_8) ;  /* 0x000000010c207547 */ /* 0x000fec000b800000 */
[----:B------:R-:W-:Y:S01]  /*04c0*/  UISETP.NE.U32.AND UP2, UPT, UR8, URZ, UPT ;  /* 0x000000ff0800728c */ /* 0x000fe2000bf45070 */
[----:B-----5:R-:W-:Y:S01]  /*04d0*/  FSETP.NEU.AND P0, PT, R26, RZ, PT ;  /* 0x000000ff1a00720b */ /* 0x020fe20003f0d000 */
[----:B------:R-:W-:Y:S02]  /*04e0*/  USEL UR4, URZ, 0xffffffff, UP1 ;  /* 0xffffffffff047887 */ /* 0x000fe40008800000 */
[----:B------:R-:W-:-:S10]  /*04f0*/  UISETP.NE.AND.EX UP2, UPT, UR9, URZ, UPT, UP2 ;  /* 0x000000ff0900728c */ /* 0x000fd4000bf45320 */
[----:B------:R-:W-:Y:S01]  /*0500*/  VOTEU.ANY UP0, P0 ;  /* 0x0000000000ff7886 */ /* 0x000fe20000000100 */
[----:B------:R-:W-:-:S04]  /*0510*/  @!UP2 USEL UR4, URZ, 0xffffffff, UP0 ;  /* 0xffffffffff04a887 */ /* 0x000fc80008000000 */
[----:B------:R-:W-:-:S04]  /*0520*/  ULOP3.LUT UR4, UR4, 0x1, URZ, 0xc0, !UPT ;  /* 0x0000000104047892 */ /* 0x000fc8000f8ec0ff */
[----:B------:R-:W-:-:S11]  /*0530*/  UISETP.NE.U32.AND UP3, UPT, UR4, 0x1, UPT ;  /* 0x000000010400788c */ /* 0x000fd6000bf65070 */
.L_x_8:
[----:B------:R-:W3:Y:S01]  /*0540*/  SHFL.IDX PT, R0, R50, RZ, 0x1f ;  /* 0x00001fff32007589 */ /* 0x000ee200000e0000 */
[----:B------:R-:W-:Y:S02]  /*0550*/  UISETP.NE.AND UP5, UPT, UR18, 0x2, UPT ;  /* 0x000000021200788c */ /* 0x000fe4000bfa5270 */
[----:B------:R-:W-:Y:S02]  /*0560*/  UISETP.NE.AND UP0, UPT, UR18, 0x2, UPT ;  /* 0x000000021200788c */ /* 0x000fe4000bf05270 */
[----:B------:R-:W-:Y:S02]  /*0570*/  UISETP.NE.OR UP2, UPT, UR41, URZ, UP5 ;  /* 0x000000ff2900728c */ /* 0x000fe4000af45670 */
[----:B------:R-:W-:-:S04]  /*0580*/  USEL UR66, URZ, 0x1, UP0 ;  /* 0x00000001ff427887 */ /* 0x000fc80008000000 */
[----:B------:R-:W-:Y:S02]  /*0590*/  PLOP3.LUT P3, PT, P1, PT, UP2, 0xae, 0xea ;  /* 0x0000000000ea781c */ /* 0x000fe40000f6f52e */
[----:B---3--:R-:W-:-:S13]  /*05a0*/  ISETP.NE.AND P0, PT, R0, RZ, PT ;  /* 0x000000ff0000720c */ /* 0x008fda0003f05270 */
[----:B------:R-:W-:Y:S05]  /*05b0*/  @P0 BRA `(.L_x_9) ;  /* 0x00000000009c0947 */ /* 0x000fea0003800000 */
[----:B------:R-:W-:Y:S01]  /*05c0*/  ELECT P0, URZ, PT ;  /* 0x0000000000ff782f */ /* 0x000fe20003800000 */
[----:B------:R-:W-:-:S12]  /*05d0*/  BSSY.RECONVERGENT B0, `(.L_x_9) ;  /* 0x0000025000007945 */ /* 0x000fd80003800200 */
[----:B------:R-:W-:Y:S05]  /*05e0*/  @!P0 BRA `(.L_x_10) ;  /* 0x00000000008c8947 */ /* 0x000fea0003800000 */
[----:B------:R-:W3:Y:S01]  /*05f0*/  S2UR UR5, SR_CgaCtaId ;  /* 0x00000000000579c3 */ /* 0x000ee20000008800 */
[----:B------:R-:W-:Y:S01]  /*0600*/  UMOV UR4, 0x400 ;  /* 0x0000040000047882 */ /* 0x000fe20000000000 */
[----:B------:R-:W-:Y:S02]  /*0610*/  UMOV UR6, 0x1 ;  /* 0x0000000100067882 */ /* 0x000fe40000000000 */
[----:B------:R-:W-:-:S04]  /*0620*/  UIADD3 UR6, UPT, UPT, -UR6, 0x100000, URZ ;  /* 0x0010000006067890 */ /* 0x000fc8000fffe1ff */
[----:B------:R-:W-:Y:S02]  /*0630*/  USHF.L.U32 UR7, UR6, 0xb, URZ ;  /* 0x0000000b06077899 */ /* 0x000fe400080006ff */
[----:B------:R-:W-:Y:S02]  /*0640*/  USHF.L.U32 UR6, UR6, 0x1, URZ ;  /* 0x0000000106067899 */ /* 0x000fe400080006ff */
[----:B---3--:R-:W-:Y:S01]  /*0650*/  ULEA UR4, UR5, UR4, 0x18 ;  /* 0x0000000405047291 */ /* 0x008fe2000f8ec0ff */
[----:B------:R-:W3:Y:S11]  /*0660*/  FENCE.VIEW.ASYNC.S ;  /* 0x00000000000073c6 */ /* 0x000ef60000000000 */
[----:B---3--:R3:W4:Y:S01]  /*0670*/  SYNCS.EXCH.64 URZ, [UR4], UR6 ;  /* 0x0000000604ff75b2 */ /* 0x0087220008000100 */
[----:B------:R3:W1:Y:S01]  /*0680*/  SYNCS.EXCH.64 URZ, [UR4+0x68], UR6 ;  /* 0x0000680604ff75b2 */ /* 0x0006620008000100 */
        /* <DEDUP_REMOVED lines=23> */
[----:B------:R3:W1:Y:S02]  /*0800*/  SYNCS.EXCH.64 URZ, [UR4+0xc8], UR6 ;  /* 0x0000c80604ff75b2 */ /* 0x0006640008000100 */
[----:B---34-:R-:W-:Y:S01]  /*0810*/  NOP ;  /* 0x0000000000007918 */ /* 0x018fe20000000000 */
.L_x_10:
[----:B------:R-:W-:Y:S05]  /*0820*/  BSYNC.RECONVERGENT B0 ;  /* 0x0000000000007941 */ /* 0x000fea0003800200 */
.L_x_9:
[----:B------:R-:W3:Y:S01]  /*0830*/  SHFL.IDX PT, R0, R50, RZ, 0x1f ;  /* 0x00001fff32007589 */ /* 0x000ee200000e0000 */
[----:B------:R-:W-:Y:S01]  /*0840*/  NOP ;  /* 0x0000000000007918 */ /* 0x000fe20000000000 */
[----:B---3--:R-:W-:-:S13]  /*0850*/  ISETP.NE.AND P0, PT, R0, 0x1, PT ;  /* 0x000000010000780c */ /* 0x008fda0003f05270 */
[----:B------:R-:W-:Y:S05]  /*0860*/  @P0 BRA `(.L_x_11) ;  /* 0x0000000000580947 */ /* 0x000fea0003800000 */
[----:B------:R-:W3:Y:S01]  /*0870*/  S2UR UR5, SR_CgaCtaId ;  /* 0x00000000000579c3 */ /* 0x000ee20000008800 */
[----:B------:R-:W-:Y:S01]  /*0880*/  UMOV UR4, 0x400 ;  /* 0x0000040000047882 */ /* 0x000fe20000000000 */
[----:B------:R-:W-:Y:S01]  /*0890*/  UMOV UR8, 0x20 ;  /* 0x0000002000087882 */ /* 0x000fe20000000000 */
[----:B------:R-:W-:Y:S01]  /*08a0*/  UMOV UR6, 0x80 ;  /* 0x0000008000067882 */ /* 0x000fe20000000000 */
[----:B------:R-:W-:-:S04]  /*08b0*/  UIADD3 UR8, UPT, UPT, -UR8, 0x100000, URZ ;  /* 0x0010000008087890 */ /* 0x000fc8000fffe1ff */
[----:B------:R-:W-:Y:S02]  /*08c0*/  USHF.L.U32 UR9, UR8, 0xb, URZ ;  /* 0x0000000b08097899 */ /* 0x000fe400080006ff */
[----:B------:R-:W-:Y:S02]  /*08d0*/  USHF.L.U32 UR8, UR8, 0x1, URZ ;  /* 0x0000000108087899 */ /* 0x000fe400080006ff */
[----:B------:R-:W-:-:S04]  /*08e0*/  UIADD3 UR6, UPT, UPT, -UR6, 0x100000, URZ ;  /* 0x0010000006067890 */ /* 0x000fc8000fffe1ff */
[----:B------:R-:W-:Y:S02]  /*08f0*/  USHF.L.U32 UR7, UR6, 0xb, URZ ;  /* 0x0000000b06077899 */ /* 0x000fe400080006ff */
[----:B------:R-:W-:Y:S01]  /*0900*/  USHF.L.U32 UR6, UR6, 0x1, URZ ;  /* 0x0000000106067899 */ /* 0x000fe200080006ff */
[----:B------:R-:W-:Y:S01]  /*0910*/  ELECT P0, URZ, PT ;  /* 0x0000000000ff782f */ /* 0x000fe20003800000 */
[----:B---3--:R-:W-:Y:S01]  /*0920*/  ULEA UR4, UR5, UR4, 0x18 ;  /* 0x0000000405047291 */ /* 0x008fe2000f8ec0ff */
[----:B------:R-:W3:Y:S11]  /*0930*/  FENCE.VIEW.ASYNC.S ;  /* 0x00000000000073c6 */ /* 0x000ef60000000000 */
[----:B---3--:R3:W4:Y:S01]  /*0940*/  SYNCS.EXCH.64 URZ, [UR4+0xd0], UR8 ;  /* 0x0000d00804ff75b2 */ /* 0x0087220008000100 */
[----:B------:R3:W1:Y:S01]  /*0950*/  SYNCS.EXCH.64 URZ, [UR4+0xf0], UR6 ;  /* 0x0000f00604ff75b2 */ /* 0x0006620008000100 */
[----:B------:R3:W1:Y:S01]  /*0960*/  SYNCS.EXCH.64 URZ, [UR4+0xd8], UR8 ;  /* 0x0000d80804ff75b2 */ /* 0x0006620008000100 */
[----:B------:R3:W1:Y:S01]  /*0970*/  SYNCS.EXCH.64 URZ, [UR4+0xf8], UR6 ;  /* 0x0000f80604ff75b2 */ /* 0x0006620008000100 */
[----:B------:R3:W1:Y:S01]  /*0980*/  SYNCS.EXCH.64 URZ, [UR4+0xe0], UR8 ;  /* 0x0000e00804ff75b2 */ /* 0x0006620008000100 */
[----:B------:R3:W1:Y:S01]  /*0990*/  SYNCS.EXCH.64 URZ, [UR4+0x100], UR6 ;  /* 0x0001000604ff75b2 */ /* 0x0006620008000100 */
[----:B------:R3:W1:Y:S01]  /*09a0*/  SYNCS.EXCH.64 URZ, [UR4+0xe8], UR8 ;  /* 0x0000e80804ff75b2 */ /* 0x0006620008000100 */
[----:B------:R3:W1:Y:S01]  /*09b0*/  SYNCS.EXCH.64 URZ, [UR4+0x108], UR6 ;  /* 0x0001080604ff75b2 */ /* 0x0006620008000100 */
[----:B------:R-:W-:Y:S01]  /*09c0*/  NOP ;  /* 0x0000000000007918 */ /* 0x000fe20000000000 */
.L_x_11:
[----:B------:R-:W2:Y:S01]  /*09d0*/  SHFL.IDX PT, R0, R50, RZ, 0x1f ;  /* 0x00001fff32007589 */ /* 0x000ea200000e0000 */
[----:B------:R-:W-:Y:S01]  /*09e0*/  NOP ;  /* 0x0000000000007918 */ /* 0x000fe20000000000 */
[----:B--2---:R-:W-:-:S13]  /*09f0*/  ISETP.NE.AND P0, PT, R0, 0x3, PT ;  /* 0x000000030000780c */ /* 0x004fda0003f05270 */
[----:B------:R-:W-:Y:S05]  /*0a00*/  @P0 BRA `(.L_x_12) ;  /* 0x0000000000300947 */ /* 0x000fea0003800000 */
[----:B------:R-:W2:Y:S01]  /*0a10*/  S2UR UR5, SR_CgaCtaId ;  /* 0x00000000000579c3 */ /* 0x000ea20000008800 */
[----:B---3--:R-:W-:Y:S01]  /*0a20*/  UMOV UR4, 0x400 ;  /* 0x0000040000047882 */ /* 0x008fe20000000000 */
[----:B------:R-:W-:Y:S01]  /*0a30*/  UMOV UR6, 0x20 ;  /* 0x0000002000067882 */ /* 0x000fe20000000000 */
[----:B------:R-:W-:Y:S01]  /*0a40*/  ELECT P0, URZ, PT ;  /* 0x0000000000ff782f */ /* 0x000fe20003800000 */
[----:B------:R-:W-:-:S04]  /*0a50*/  UIADD3 UR6, UPT, UPT, -UR6, 0x100000, URZ ;  /* 0x0010000006067890 */ /* 0x000fc8000fffe1ff */
[----:B------:R-:W-:Y:S02]  /*0a60*/  USHF.L.U32 UR7, UR6, 0xb, URZ ;  /* 0x0000000b06077899 */ /* 0x000fe400080006ff */
[----:B------:R-:W-:Y:S02]  /*0a70*/  USHF.L.U32 UR6, UR6, 0x1, URZ ;  /* 0x0000000106067899 */ /* 0x000fe400080006ff */
[----:B--2---:R-:W-:Y:S01]  /*0a80*/  ULEA UR4, UR5, UR4, 0x18 ;  /* 0x0000000405047291 */ /* 0x004fe2000f8ec0ff */
[----:B------:R-:W2:Y:S11]  /*0a90*/  FENCE.VIEW.ASYNC.S ;  /* 0x00000000000073c6 */ /* 0x000eb60000000000 */
[----:B--2---:R2:W3:Y:S01]  /*0aa0*/  SYNCS.EXCH.64 URZ, [UR4+0x110], UR6 ;  /* 0x0001100604ff75b2 */ /* 0x0044e20008000100 */
[----:B------:R2:W1:Y:S01]  /*0ab0*/  SYNCS.EXCH.64 URZ, [UR4+0x118], UR6 ;  /* 0x0001180604ff75b2 */ /* 0x0004620008000100 */
[----:B------:R-:W-:Y:S01]  /*0ac0*/  NOP ;  /* 0x0000000000007918 */ /* 0x000fe20000000000 */
.L_x_12:
[----:B------:R-:W4:Y:S01]  /*0ad0*/  SHFL.IDX PT, R0, R50, RZ, 0x1f ;  /* 0x00001fff32007589 */ /* 0x000f2200000e0000 */
[----:B------:R-:W-:Y:S01]  /*0ae0*/  NOP ;  /* 0x0000000000007918 */ /* 0x000fe20000000000 */
[----:B----4-:R-:W-:-:S13]  /*0af0*/  ISETP.NE.AND P0, PT, R0, 0x4, PT ;  /* 0x000000040000780c */ /* 0x010fda0003f05270 */
[----:B------:R-:W-:Y:S05]  /*0b00*/  @P0 BRA `(.L_x_13) ;  /* 0x0000000000440947 */ /* 0x000fea0003800000 */
[----:B------:R-:W4:Y:S01]  /*0b10*/  S2UR UR5, SR_CgaCtaId ;  /* 0x00000000000579c3 */ /* 0x000f220000008800 */
[----:B--23--:R-:W-:Y:S01]  /*0b20*/  UMOV UR4, 0x1e0 ;  /* 0x000001e000047882 */ /* 0x00cfe20000000000 */
[----:B------:R-:W-:Y:S01]  /*0b30*/  UMOV UR6, 0x400 ;  /* 0x0000040000067882 */ /* 0x000fe20000000000 */
[----:B------:R-:W-:Y:S01]  /*0b40*/  USEL UR4, UR4, 0x1a0, UP3 ;  /* 0x000001a004047887 */ /* 0x000fe20009800000 */
[----:B------:R-:W-:Y:S01]  /*0b50*/  UMOV UR8, 0x1 ;  /* 0x0000000100087882 */ /* 0x000fe20000000000 */
[----:B------:R-:W-:Y:S01]  /*0b60*/  ELECT P0, URZ, PT ;  /* 0x0000000000ff782f */ /* 0x000fe20003800000 */
[----:B------:R-:W-:-:S04]  /*0b70*/  UIADD3 UR8, UPT, UPT, -UR8, 0x100000, URZ ;  /* 0x0010000008087890 */ /* 0x000fc8000fffe1ff */
[----:B------:R-:W-:Y:S02]  /*0b80*/  USHF.L.U32 UR9, UR8, 0xb, URZ ;  /* 0x0000000b08097899 */ /* 0x000fe400080006ff */
[----:B------:R-:W-:Y:S02]  /*0b90*/  USHF.L.U32 UR8, UR8, 0x1, URZ ;  /* 0x0000000108087899 */ /* 0x000fe400080006ff */
[----:B----4-:R-:W-:Y:S02]  /*0ba0*/  ULEA UR6, UR5, UR6, 0x18 ;  /* 0x0000000605067291 */ /* 0x010fe4000f8ec0ff */
[----:B------:R-:W-:-:S04]  /*0bb0*/  UIADD3 UR4, UPT, UPT, -UR4, 0x100000, URZ ;  /* 0x0010000004047890 */ /* 0x000fc8000fffe1ff */
[----:B------:R-:W-:Y:S02]  /*0bc0*/  USHF.L.U32 UR5, UR4, 0xb, URZ ;  /* 0x0000000b04057899 */ /* 0x000fe400080006ff */
[----:B------:R-:W-:Y:S01]  /*0bd0*/  USHF.L.U32 UR4, UR4, 0x1, URZ ;  /* 0x0000000104047899 */ /* 0x000fe200080006ff */
[----:B------:R-:W2:Y:S03]  /*0be0*/  FENCE.VIEW.ASYNC.S ;  /* 0x00000000000073c6 */ /* 0x000ea60000000000 */
[----:B--2---:R4:W2:Y:S08]  /*0bf0*/  SYNCS.EXCH.64 URZ, [UR6+0x120], UR8 ;  /* 0x0001200806ff75b2 */ /* 0x0048b00008000100 */
[----:B------:R4:W3:Y:S02]  /*0c00*/  SYNCS.EXCH.64 URZ, [UR6+0x128], UR4 ;  /* 0x0001280406ff75b2 */ /* 0x0008e40008000100 */
[----:B----4-:R-:W-:Y:S01]  /*0c10*/  NOP ;  /* 0x0000000000007918 */ /* 0x010fe20000000000 */
.L_x_13:
[----:B------:R-:W4:Y:S01]  /*0c20*/  SHFL.IDX PT, R0, R50, RZ, 0x1f ;  /* 0x00001fff32007589 */ /* 0x000f2200000e0000 */
[----:B------:R-:W-:Y:S01]  /*0c30*/  ISETP.NE.OR P1, PT, RZ, UR18, !P1 ;  /* 0x00000012ff007c0c */ /* 0x000fe2000cf25670 */
[----:B------:R-:W-:Y:S01]  /*0c40*/  NOP ;  /* 0x0000000000007918 */ /* 0x000fe20000000000 */
[----:B----4-:R-:W-:-:S13]  /*0c50*/  ISETP.NE.AND P0, PT, R0, 0x5, PT ;  /* 0x000000050000780c */ /* 0x010fda0003f05270 */
[----:B------:R-:W-:Y:S05]  /*0c60*/  @P0 BRA `(.L_x_14) ;  /* 0x0000000000480947 */ /* 0x000fea0003800000 */
[----:B------:R-:W4:Y:S01]  /*0c70*/  S2UR UR5, SR_CgaCtaId ;  /* 0x00000000000579c3 */ /* 0x000f220000008800 */
[----:B--23--:R-:W-:Y:S01]  /*0c80*/  UMOV UR4, 0x400 ;  /* 0x0000040000047882 */ /* 0x00cfe20000000000 */
        /* <DEDUP_REMOVED lines=9> */
[----:B----4-:R-:W-:Y:S01]  /*0d20*/  ULEA UR4, UR5, UR4, 0x18 ;  /* 0x0000000405047291 */ /* 0x010fe2000f8ec0ff */
[----:B------:R-:W2:Y:S11]  /*0d30*/  FENCE.VIEW.ASYNC.S ;  /* 0x00000000000073c6 */ /* 0x000eb60000000000 */
[----:B--2---:R4:W2:Y:S01]  /*0d40*/  SYNCS.EXCH.64 URZ, [UR4+0x130], UR6 ;  /* 0x0001300604ff75b2 */ /* 0x0048a20008000100 */
[----:B------:R4:W3:Y:S01]  /*0d50*/  SYNCS.EXCH.64 URZ, [UR4+0x140], UR8 ;  /* 0x0001400804ff75b2 */ /* 0x0008e20008000100 */
[----:B------:R4:W1:Y:S01]  /*0d60*/  SYNCS.EXCH.64 URZ, [UR4+0x138], UR6 ;  /* 0x0001380604ff75b2 */ /* 0x0008620008000100 */
[----:B------:R4:W1:Y:S02]  /*0d70*/  SYNCS.EXCH.64 URZ, [UR4+0x148], UR8 ;  /* 0x0001480804ff75b2 */ /* 0x0008640008000100 */
[----:B----4-:R-:W-:Y:S01]  /*0d80*/  NOP ;  /* 0x0000000000007918 */ /* 0x010fe20000000000 */
.L_x_14:
[----:B--23--:R-:W2:Y:S01]  /*0d90*/  S2UR UR7, SR_CgaCtaId ;  /* 0x00000000000779c3 */ /* 0x00cea20000008800 */
[----:B------:R-:W-:Y:S01]  /*0da0*/  VOTEU.ALL UP0, P1 ;  /* 0x0000000000ff7886 */ /* 0x000fe20000800000 */
[----:B------:R-:W-:Y:S01]  /*0db0*/  UMOV UR4, 0x20 ;  /* 0x0000002000047882 */ /* 0x000fe20000000000 */
[----:B------:R-:W-:Y:S01]  /*0dc0*/  NOP ;  /* 0x0000000000007918 */ /* 0x000fe20000000000 */
[----:B------:R-:W-:Y:S01]  /*0dd0*/  LOP3.LUT R3, R59, 0x1f, RZ, 0xc0, !PT ;  /* 0x0000001f3b037812 */ /* 0x000fe200078ec0ff */
[----:B------:R-:W-:Y:S01]  /*0de0*/  UISETP.NE.AND UP4, UPT, UR18, URZ, UPT ;  /* 0x000000ff1200728c */ /* 0x000fe2000bf85270 */
[----:B------:R-:W-:Y:S01]  /*0df0*/  @!UP0 UMOV UR6, 0x400 ;  /* 0x0000040000068882 */ /* 0x000fe20000000000 */
[----:B------:R-:W-:-:S04]  /*0e00*/  @!UP0 UIADD3 UR4, UPT, UPT, -UR4, 0x100000, URZ ;  /* 0x0010000004048890 */ /* 0x000fc8000fffe1ff */
[----:B------:R-:W-:Y:S02]  /*0e10*/  @!UP0 USHF.L.U32 UR5, UR4, 0xb, URZ ;  /* 0x0000000b04058899 */ /* 0x000fe400080006ff */
[----:B------:R-:W-:Y:S02]  /*0e20*/  @!UP0 USHF.L.U32 UR4, UR4, 0x1, URZ ;  /* 0x0000000104048899 */ /* 0x000fe400080006ff */
[----:B--2---:R-:W-:Y:S01]  /*0e30*/  @!UP0 ULEA UR6, UR7, UR6, 0x18 ;  /* 0x0000000607068291 */ /* 0x004fe2000f8ec0ff */
[----:B------:R-:W2:Y:S01]  /*0e40*/  LDCU UR7, c[0x0][0x36c] ;  /* 0x00006d80ff0777ac */ /* 0x000ea20008000800 */
[----:B------:R-:W-:Y:S01]  /*0e50*/  VOTEU.ALL UP0, P1 ;  /* 0x0000000000ff7886 */ /* 0x000fe20000800000 */
[----:B------:R-:W3:Y:S09]  /*0e60*/  FENCE.VIEW.ASYNC.S ;  /* 0x00000000000073c6 */ /* 0x000ef20000000000 */
[----:B---3--:R3:W4:Y:S01]  /*0e70*/  @!UP0 SYNCS.EXCH.64 URZ, [UR6+0x150], UR4 ;  /* 0x0001500406ff85b2 */ /* 0x0087220008000100 */
[----:B--2---:R-:W-:-:S09]  /*0e80*/  UISETP.EQ.U32.AND UP6, UPT, UR7, 0x1, UPT ;  /* 0x000000010700788c */ /* 0x004fd2000bfc2070 */
[----:B---3--:R-:W-:Y:S05]  /*0e90*/  BRA.U !UP6, `(.L_x_15) ;  /* 0x000000010e087547 */ /* 0x008fea000b800000 */
[----:B-1--4-:R-:W-:Y:S01]  /*0ea0*/  UCGABAR_ARV ;  /* 0x00000000000079c7 */ /* 0x012fe20008000000 */
[----:B------:R-:W-:Y:S05]  /*0eb0*/  BRA `(.L_x_16) ;  /* 0x0000000000047947 */ /* 0x000fea0003800000 */
.L_x_15:
[----:B-1--4-:R-:W-:Y:S01]  /*0ec0*/  NOP ;  /* 0x0000000000007918 */ /* 0x012fe20000000000 */
.L_x_16:
[----:B------:R-:W1:Y:S01]  /*0ed0*/  S2UR UR22, SR_CTAID.X ;  /* 0x00000000001679c3 */ /* 0x000e620000002500 */
[----:B------:R-:W-:-:S05]  /*0ee0*/  CS2R.32 R52, SR_CgaSize ;  /* 0x0000000000347805 */ /* 0x000fca0000008a00 */
[----:B------:R-:W-:-:S05]  /*0ef0*/  IMAD R52, R52, -0xa0, RZ ;  /* 0xffffff6034347824 */ /* 0x000fca00078e02ff */
[----:B------:R-:W-:-:S14]  /*0f00*/  R2UR UR5, R52 ;  /* 0x00000000340572ca */ /* 0x000fdc00000e0000 */
[----:B------:R-:W2:Y:S01]  /*0f10*/  LDCU UR5, c[0x0][UR5+0x2b0] ;  /* 0x00005600050577ac */ /* 0x000ea20008000800 */
[----:B------:R-:W-:-:S05]  /*0f20*/  CS2R.32 R52, SR_CgaSize ;  /* 0x0000000000347805 */ /* 0x000fca0000008a00 */
[----:B------:R-:W-:-:S05]  /*0f30*/  IMAD R52, R52, -0xa0, RZ ;  /* 0xffffff6034347824 */ /* 0x000fca00078e02ff */
[----:B------:R-:W-:-:S14]  /*0f40*/  R2UR UR4, R52 ;  /* 0x00000000340472ca */ /* 0x000fdc00000e0000 */
[----:B------:R-:W3:Y:S01]  /*0f50*/  LDCU UR4, c[0x0][UR4+0x2b4] ;  /* 0x00005680040477ac */ /* 0x000ee20008000800 */
[----:B------:R-:W4:Y:S01]  /*0f60*/  S2UR UR19, SR_CTAID.Y ;  /* 0x00000000001379c3 */ /* 0x000f220000002600 */
[----:B------:R-:W-:-:S05]  /*0f70*/  CS2R.32 R52, SR_CgaSize ;  /* 0x0000000000347805 */ /* 0x000fca0000008a00 */
[----:B------:R-:W-:-:S05]  /*0f80*/  IMAD R52, R52, -0xa0, RZ ;  /* 0xffffff6034347824 */ /* 0x000fca00078e02ff */
[----:B------:R-:W-:-:S14]  /*0f90*/  R2UR UR7, R52 ;  /* 0x00000000340772ca */ /* 0x000fdc00000e0000 */
[----:B------:R-:W3:Y:S01]  /*0fa0*/  LDCU UR7, c[0x0][UR7+0x2a0] ;  /* 0x00005400070777ac */ /* 0x000ee20008000800 */
[----:B------:R-:W-:-:S05]  /*0fb0*/  CS2R.32 R52, SR_CgaSize ;  /* 0x0000000000347805 */ /* 0x000fca0000008a00 */
[----:B------:R-:W-:-:S05]  /*0fc0*/  IMAD R52, R52, -0xa0, RZ ;  /* 0xffffff6034347824 */ /* 0x000fca00078e02ff */
[----:B------:R-:W-:-:S14]  /*0fd0*/  R2UR UR8, R52 ;  /* 0x00000000340872ca */ /* 0x000fdc00000e0000 */
[----:B------:R-:W3:Y:S01]  /*0fe0*/  LDCU UR8, c[0x0][UR8+0x2a4] ;  /* 0x00005480080877ac */ /* 0x000ee20008000800 */
[----:B------:R-:W3:Y:S01]  /*0ff0*/  LDCU UR20, c[0x0][0xb24] ;  /* 0x00016480ff1477ac */ /* 0x000ee20008000800 */
[----:B------:R-:W3:Y:S01]  /*1000*/  LDCU UR39, c[0x0][0xb24] ;  /* 0x00016480ff2777ac */ /* 0x000ee20008000800 */
[----:B-1----:R-:W-:Y:S01]  /*1010*/  I2FP.F32.U32 R2, UR22 ;  /* 0x0000001600027c45 */ /* 0x002fe20008201000 */
[----:B------:R-:W1:Y:S04]  /*1020*/  LDCU UR24, c[0x0][0xb30] ;  /* 0x00016600ff1877ac */ /* 0x000e680008000800 */
[----:B--2---:R-:W-:Y:S01]  /*1030*/  FMUL R2, R2, UR5 ;  /* 0x0000000502027c20 */ /* 0x004fe20008400000 */
[----:B----4-:R-:W-:-:S05]  /*1040*/  I2FP.F32.U32 R0, UR19 ;  /* 0x0000001300007c45 */ /* 0x010fca0008201000 */
[----:B------:R-:W2:Y:S01]  /*1050*/  F2I.U32.TRUNC.NTZ R2, R2 ;  /* 0x0000000200027305 */ /* 0x000ea2000020f000 */
[----:B---3--:R-:W-:-:S07]  /*1060*/  FMUL R0, R0, UR4 ;  /* 0x0000000400007c20 */ /* 0x008fce0008400000 */
[----:B------:R-:W3:Y:S01]  /*1070*/  F2I.U32.TRUNC.NTZ R0, R0 ;  /* 0x0000000000007305 */ /* 0x000ee2000020f000 */
[----:B--2---:R-:W-:Y:S02]  /*1080*/  R2UR UR4, R2 ;  /* 0x00000000020472ca */ /* 0x004fe400000e0000 */
[----:B------:R-:W-:Y:S02]  /*1090*/  PRMT R2, RZ, 0x7610, R2 ;  /* 0x00007610ff027816 */ /* 0x000fe40000000002 */
[----:B---3--:R-:W-:Y:S02]  /*10a0*/  R2UR UR6, R0 ;  /* 0x00000000000672ca */ /* 0x008fe400000e0000 */
[----:B------:R-:W-:-:S07]  /*10b0*/  PRMT R0, RZ, 0x7610, R0 ;  /* 0x00007610ff007816 */ /* 0x000fce0000000000 */
[----:B------:R-:W-:-:S04]  /*10c0*/  UIADD3 UR5, UPT, UPT, -UR4, URZ, URZ ;  /* 0x000000ff04057290 */ /* 0x000fc8000fffe1ff */
[----:B------:R-:W-:Y:S02]  /*10d0*/  UIMAD UR5, UR7, UR5, UR22 ;  /* 0x00000005070572a4 */ /* 0x000fe4000f8e0216 */
[----:B------:R-:W-:-:S04]  /*10e0*/  UIADD3 UR4, UPT, UPT, -UR6, URZ, URZ ;  /* 0x000000ff06047290 */ /* 0x000fc8000fffe1ff */
[----:B------:R-:W-:Y:S01]  /*10f0*/  IMAD.U32 R52, RZ, RZ, UR5 ;  /* 0x00000005ff347e24 */ /* 0x000fe2000f8e00ff */
[----:B------:R-:W-:-:S06]  /*1100*/  UIMAD UR4, UR8, UR4, UR19 ;  /* 0x00000004080472a4 */ /* 0x000fcc000f8e0213 */
[----:B------:R-:W-:Y:S01]  /*1110*/  IMAD.U32 R51, RZ, RZ, UR4 ;  /* 0x00000004ff337e24 */ /* 0x000fe2000f8e00ff */
[----:B-1----:R-:W-:Y:S06]  /*1120*/  BRA.U UP4, `(.L_x_17) ;  /* 0x0000000104307547 */ /* 0x002fec000b800000 */
[----:B------:R-:W-:Y:S01]  /*1130*/  R2UR UR5, R51 ;  /* 0x00000000330572ca */ /* 0x000fe200000e0000 */
[----:B------:R-:W-:Y:S01]  /*1140*/  UMOV UR7, 0x3 ;  /* 0x0000000300077882 */ /* 0x000fe20000000000 */
[----:B------:R-:W-:-:S11]  /*1150*/  R2UR UR4, R52 ;  /* 0x00000000340472ca */ /* 0x000fd600000e0000 */
[----:B------:R-:W-:-:S04]  /*1160*/  UISETP.NE.AND UP0, UPT, UR5, URZ, UPT ;  /* 0x000000ff0500728c */ /* 0x000fc8000bf05270 */
[----:B------:R-:W-:Y:S02]  /*1170*/  UISETP.LT.U32.OR UP0, UPT, UR4, 0x2, !UP0 ;  /* 0x000000020400788c */ /* 0x000fe4000c701470 */
[----:B------:R-:W-:Y:S02]  /*1180*/  ULOP3.LUT UR4, UR4, 0xfffffffe, URZ, 0xc0, !UPT ;  /* 0xfffffffe04047892 */ /* 0x000fe4000f8ec0ff */
[----:B------:R-:W-:Y:S02]  /*1190*/  USEL UR6, URZ, 0x1, !UP0 ;  /* 0x00000001ff067887 */ /* 0x000fe4000c000000 */
[----:B------:R-:W-:Y:S02]  /*11a0*/  USEL UR5, URZ, 0x2, !UP0 ;  /* 0x00000002ff057887 */ /* 0x000fe4000c000000 */
[----:B------:R-:W-:Y:S02]  /*11b0*/  USHF.L.U32 UR4, UR7, UR4, URZ ;  /* 0x0000000407047299 */ /* 0x000fe400080006ff */
[----:B------:R-:W-:-:S04]  /*11c0*/  UIADD3 UR5, UPT, UPT, UR6, UR5, URZ ;  /* 0x0000000506057290 */ /* 0x000fc8000fffe0ff */
[----:B------:R-:W-:Y:S02]  /*11d0*/  IMAD.U32 R0, RZ, RZ, UR4 ;  /* 0x00000004ff007e24 */ /* 0x000fe4000f8e00ff */
[----:B------:R-:W-:-:S07]  /*11e0*/  IMAD.U32 R2, RZ, RZ, UR5 ;  /* 0x00000005ff027e24 */ /* 0x000fce000f8e00ff */
.L_x_17:
[----:B------:R-:W1:Y:S01]  /*11f0*/  S2UR UR51, SR_CTAID.Z ;  /* 0x00000000003379c3 */ /* 0x000e620000002700 */
[----:B------:R-:W-:Y:S01]  /*1200*/  UISETP.GE.AND UP0, UPT, UR20, 0x1, UPT ;  /* 0x000000011400788c */ /* 0x000fe2000bf06270 */
[----:B------:R-:W-:-:S08]  /*1210*/  UMOV UR21, UR22 ;  /* 0x0000001600157c82 */ /* 0x000fd00008000000 */
[----:B------:R-:W-:Y:S05]  /*1220*/  BRA.U !UP0, `(.L_x_18) ;  /* 0x0000000108d47547 */ /* 0x000fea000b800000 */
[----:B------:R-:W2:Y:S01]  /*1230*/  LDCU.128 UR12, c[0x0][0xb10] ;  /* 0x00016200ff0c77ac */ /* 0x000ea20008000c00 */
[----:B------:R-:W3:Y:S01]  /*1240*/  LDCU UR23, c[0x0][0xb0c] ;  /* 0x00016180ff1777ac */ /* 0x000ee20008000800 */
[----:B------:R-:W4:Y:S01]  /*1250*/  LDCU UR6, c[0x0][0x370] ;  /* 0x00006e00ff0677ac */ /* 0x000f220008000800 */
[----:B------:R-:W1:Y:S01]  /*1260*/  LDCU UR7, c[0x0][0x374] ;  /* 0x00006e80ff0777ac */ /* 0x000e620008000800 */
[----:B------:R-:W1:Y:S01]  /*1270*/  LDCU UR21, c[0x0][0xb20] ;  /* 0x00016400ff1577ac */ /* 0x000e620008000800 */
[----:B--2---:R-:W-:Y:S02]  /*1280*/  UIMAD.WIDE.U32 UR4, UR22, UR12, URZ ;  /* 0x0000000c160472a5 */ /* 0x004fe4000f8e00ff */
[----:B---3--:R-:W-:Y:S01]  /*1290*/  UISETP.NE.AND UP0, UPT, UR23, 0x1, UPT ;  /* 0x000000011700788c */ /* 0x008fe2000bf05270 */
[----:B------:R-:W2:Y:S01]  /*12a0*/  LDCU.64 UR8, c[0x0][0xb28] ;  /* 0x00016500ff0877ac */ /* 0x000ea20008000a00 */
[----:B----4-:R-:W-:-:S03]  /*12b0*/  UIMAD.WIDE.U32 UR10, UR6, UR12, URZ ;  /* 0x0000000c060a72a5 */ /* 0x010fc6000f8e00ff */
[----:B------:R-:W-:Y:S01]  /*12c0*/  UMOV UR4, UR5 ;  /* 0x0000000500047c82 */ /* 0x000fe20008000000 */
[----:B------:R-:W-:Y:S02]  /*12d0*/  UISETP.NE.AND UP2, UPT, UR20, 0x1, UPT ;  /* 0x000000011400788c */ /* 0x000fe4000bf45270 */
[----:B------:R-:W-:Y:S01]  /*12e0*/  USHF.R.U32.HI UR4, URZ, UR13, UR4 ;  /* 0x0000000dff047299 */ /* 0x000fe20008011604 */
[----:B------:R-:W-:Y:S01]  /*12f0*/  UMOV UR10, UR11 ;  /* 0x0000000b000a7c82 */ /* 0x000fe20008000000 */
[----:B------:R-:W-:Y:S02]  /*1300*/  UIMAD.WIDE.U32 UR16, UR19, UR15, URZ ;  /* 0x0000000f131072a5 */ /* 0x000fe4000f8e00ff */
[----:B------:R-:W-:Y:S02]  /*1310*/  USEL UR5, UR22, UR4, !UP0 ;  /* 0x0000000416057287 */ /* 0x000fe4000c000000 */
[----:B------:R-:W-:Y:S02]  /*1320*/  @UP0 USHF.R.U32.HI UR6, URZ, UR13, UR10 ;  /* 0x0000000dff060299 */ /* 0x000fe4000801160a */
[----:B------:R-:W-:-:S02]  /*1330*/  UISETP.NE.AND UP0, UPT, UR14, 0x1, UPT ;  /* 0x000000010e00788c */ /* 0x000fc4000bf05270 */
[----:B-1----:R-:W-:Y:S02]  /*1340*/  UIMAD.WIDE.U32 UR10, UR7, UR15, URZ ;  /* 0x0000000f070a72a5 */ /* 0x002fe4000f8e00ff */
[----:B--2---:R-:W-:Y:S01]  /*1350*/  UIMAD.WIDE.U32 UR12, UR6, UR8, URZ ;  /* 0x00000008060c72a5 */ /* 0x004fe2000f8e00ff */
[----:B------:R-:W-:Y:S02]  /*1360*/  UMOV UR4, UR17 ;  /* 0x0000001100047c82 */ /* 0x000fe40008000000 */
[----:B------:R-:W-:Y:S02]  /*1370*/  USHF.R.U32.HI UR4, URZ, UR21, UR4 ;  /* 0x00000015ff047299 */ /* 0x000fe40008011604 */
[----:B------:R-:W-:Y:S02]  /*1380*/  UMOV UR10, UR11 ;  /* 0x0000000b000a7c82 */ /* 0x000fe40008000000 */
[----:B------:R-:W-:Y:S01]  /*1390*/  UMOV UR12, UR13 ;  /* 0x0000000d000c7c82 */ /* 0x000fe20008000000 */
[----:B------:R-:W-:-:S02]  /*13a0*/  @UP0 USHF.R.U32.HI UR7, URZ, UR21, UR10 ;  /* 0x00000015ff070299 */ /* 0x000fc4000801160a */
[----:B------:R-:W-:Y:S02]  /*13b0*/  USEL UR4, UR19, UR4, !UP0 ;  /* 0x0000000413047287 */ /* 0x000fe4000c000000 */
[----:B------:R-:W-:Y:S02]  /*13c0*/  UIMAD.WIDE.U32 UR10, UR7, UR8, URZ ;  /* 0x00000008070a72a5 */ /* 0x000fe4000f8e00ff */
[----:B------:R-:W-:Y:S02]  /*13d0*/  @UP2 USHF.R.U32.HI UR6, URZ, UR9, UR12 ;  /* 0x00000009ff062299 */ /* 0x000fe4000801160c */
[----:B------:R-:W-:Y:S02]  /*13e0*/  UIMAD.WIDE.U32 UR12, UR4, UR8, URZ ;  /* 0x00000008040c72a5 */ /* 0x000fe4000f8e00ff */
[----:B------:R-:W-:Y:S01]  /*13f0*/  UIADD3 UR21, UPT, UPT, -UR5, URZ, URZ ;  /* 0x000000ff05157290 */ /* 0x000fe2000fffe1ff */
[----:B------:R-:W-:Y:S02]  /*1400*/  UMOV UR10, UR11 ;  /* 0x0000000b000a7c82 */ /* 0x000fe40008000000 */
[----:B------:R-:W-:-:S02]  /*1410*/  @UP2 USHF.R.U32.HI UR7, URZ, UR9, UR10 ;  /* 0x00000009ff072299 */ /* 0x000fc4000801160a */
[----:B------:R-:W-:Y:S02]  /*1420*/  UIMAD UR10, UR6, UR20, URZ ;  /* 0x00000014060a72a4 */ /* 0x000fe4000f8e02ff */
[----:B------:R-:W-:Y:S02]  /*1430*/  UIMAD UR7, UR7, UR20, URZ ;  /* 0x00000014070772a4 */ /* 0x000fe4000f8e02ff */
[----:B------:R-:W-:Y:S02]  /*1440*/  UIMAD UR21, UR23, UR21, UR22 ;  /* 0x00000015171572a4 */ /* 0x000fe4000f8e0216 */
[----:B------:R-:W-:-:S03]  /*1450*/  UISETP.GE.AND UP0, UPT, UR4, UR7, UPT ;  /* 0x000000070400728c */ /* 0x000fc6000bf06270 */
[----:B------:R-:W-:Y:S01]  /*1460*/  UMOV UR7, UR13 ;  /* 0x0000000d00077c82 */ /* 0x000fe20008000000 */
[----:B------:R-:W-:Y:S02]  /*1470*/  UISETP.GE.OR UP0, UPT, UR5, UR10, UP0 ;  /* 0x0000000a0500728c */ /* 0x000fe40008706670 */
[----:B------:R-:W-:Y:S02]  /*1480*/  UIMAD.WIDE.U32 UR10, UR5, UR8, URZ ;  /* 0x00000008050a72a5 */ /* 0x000fe4000f8e00ff */
[----:B------:R-:W-:Y:S02]  /*1490*/  USHF.R.U32.HI UR7, URZ, UR9, UR7 ;  /* 0x00000009ff077299 */ /* 0x000fe40008011607 */
[----:B------:R-:W-:Y:S02]  /*14a0*/  UIADD3 UR10, UPT, UPT, -UR4, URZ, URZ ;  /* 0x000000ff040a7290 */ /* 0x000fe4000fffe1ff */
[----:B------:R-:W-:Y:S02]  /*14b0*/  USEL UR7, UR4, UR7, !UP2 ;  /* 0x0000000704077287 */ /* 0x000fe4000d000000 */
[----:B------:R-:W-:Y:S01]  /*14c0*/  UIMAD UR10, UR14, UR10, UR19 ;  /* 0x0000000a0e0a72a4 */ /* 0x000fe2000f8e0213 */
[----:B------:R-:W-:-:S02]  /*14d0*/  @!UP0 UMOV UR8, UR11 ;  /* 0x0000000b00088c82 */ /* 0x000fc40008000000 */
[----:B------:R-:W-:Y:S02]  /*14e0*/  @!UP0 USHF.R.U32.HI UR8, URZ, UR9, UR8 ;  /* 0x00000009ff088299 */ /* 0x000fe40008011608 */
[----:B------:R-:W-:Y:S02]  /*14f0*/  UIADD3 UR9, UPT, UPT, -UR7, URZ, URZ ;  /* 0x000000ff07097290 */ /* 0x000fe4000fffe1ff */
[----:B------:R-:W-:Y:S02]  /*1500*/  @!UP0 USEL UR8, UR5, UR8, !UP2 ;  /* 0x0000000805088287 */ /* 0x000fe4000d000000 */
[----:B------:R-:W-:Y:S02]  /*1510*/  UIMAD UR9, UR20, UR9, UR4 ;  /* 0x00000009140972a4 */ /* 0x000fe4000f8e0204 */
[----:B------:R-:W-:Y:S02]  /*1520*/  @!UP0 UIADD3 UR7, UPT, UPT, UR7, -UR8, URZ ;  /* 0x8000000807078290 */ /* 0x000fe4000fffe0ff */
[----:B------:R-:W-:-:S02]  /*1530*/  @!UP0 UIMAD UR6, UR9, UR6, UR8 ;  /* 0x00000006090682a4 */ /* 0x000fc4000f8e0208 */
[----:B------:R-:W-:-:S04]  /*1540*/  @!UP0 UIMAD UR4, UR7, UR20, UR5 ;  /* 0x00000014070482a4 */ /* 0x000fc8000f8e0205 */
[----:B------:R-:W-:Y:S01]  /*1550*/  UIMAD UR19, UR4, UR14, UR10 ;  /* 0x0000000e041372a4 */ /* 0x000fe2000f8e020a */
[----:B------:R-:W-:Y:S02]  /*1560*/  @!UP0 UMOV UR5, UR6 ;  /* 0x0000000600058c82 */ /* 0x000fe40008000000 */
[----:B------:R-:W-:-:S12]  /*1570*/  UIMAD UR21, UR5, UR23, UR21 ;  /* 0x00000017051572a4 */ /* 0x000fd8000f8e0215 */
.L_x_18:
[----:B------:R-:W-:-:S09]  /*1580*/  UISETP.NE.AND UP0, UPT, UR24, 0x1, UPT ;  /* 0x000000011800788c */ /* 0x000fd2000bf05270 */
[----:B------:R-:W-:Y:S05]  /*1590*/  BRA.U UP0, `(.L_x_19) ;  /* 0x0000000100407547 */ /* 0x000fea000b800000 */
[----:B------:R-:W2:Y:S01]  /*15a0*/  LDCU.128 UR8, c[0x0][0xb10] ;  /* 0x00016200ff0877ac */ /* 0x000ea20008000c00 */
[----:B------:R-:W3:Y:S01]  /*15b0*/  LDCU UR12, c[0x0][0xb0c] ;  /* 0x00016180ff0c77ac */ /* 0x000ee20008000800 */
[----:B------:R-:W4:Y:S01]  /*15c0*/  LDCU UR13, c[0x0][0xb20] ;  /* 0x00016400ff0d77ac */ /* 0x000f220008000800 */
[----:B--2---:R-:W-:Y:S02]  /*15d0*/  UIMAD.WIDE.U32 UR4, UR21, UR8, URZ ;  /* 0x00000008150472a5 */ /* 0x004fe4000f8e00ff */
[----:B------:R-:W-:Y:S02]  /*15e0*/  UIMAD.WIDE.U32 UR6, UR19, UR11, URZ ;  /* 0x0000000b130672a5 */ /* 0x000fe4000f8e00ff */
[----:B---3--:R-:W-:Y:S02]  /*15f0*/  UISETP.NE.AND UP0, UPT, UR12, 0x1, UPT ;  /* 0x000000010c00788c */ /* 0x008fe4000bf05270 */
[----:B------:R-:W-:-:S03]  /*1600*/  USHF.R.U32.HI UR5, URZ, UR9, UR5 ;  /* 0x00000009ff057299 */ /* 0x000fc60008011605 */
[----:B------:R-:W-:Y:S01]  /*1610*/  UMOV UR4, UR7 ;  /* 0x0000000700047c82 */ /* 0x000fe20008000000 */
[----:B------:R-:W-:Y:S02]  /*1620*/  USEL UR5, UR21, UR5, !UP0 ;  /* 0x0000000515057287 */ /* 0x000fe4000c000000 */
[----:B------:R-:W-:Y:S02]  /*1630*/  UISETP.NE.AND UP0, UPT, UR10, 0x1, UPT ;  /* 0x000000010a00788c */ /* 0x000fe4000bf05270 */
[----:B----4-:R-:W-:-:S04]  /*1640*/  USHF.R.U32.HI UR4, URZ, UR13, UR4 ;  /* 0x0000000dff047299 */ /* 0x010fc80008011604 */
[----:B------:R-:W-:-:S04]  /*1650*/  USEL UR4, UR19, UR4, !UP0 ;  /* 0x0000000413047287 */ /* 0x000fc8000c000000 */
[----:B------:R-:W-:Y:S02]  /*1660*/  UIADD3 UR6, UPT, UPT, -UR4, UR5, URZ ;  /* 0x0000000504067290 */ /* 0x000fe4000fffe1ff */
[----:B------:R-:W-:Y:S02]  /*1670*/  UIADD3 UR4, UPT, UPT, UR4, -UR5, URZ ;  /* 0x8000000504047290 */ /* 0x000fe4000fffe0ff */
[----:B------:R-:W-:Y:S02]  /*1680*/  UIMAD UR19, UR6, UR10, UR19 ;  /* 0x0000000a061372a4 */ /* 0x000fe4000f8e0213 */
[----:B------:R-:W-:-:S12]  /*1690*/  UIMAD UR21, UR4, UR12, UR21 ;  /* 0x0000000c041572a4 */ /* 0x000fd8000f8e0215 */
.L_x_19:
[----:B------:R-:W-:Y:S05]  /*16a0*/  BRA.U !UP6, `(.L_x_20) ;  /* 0x000000010e0c7547 */ /* 0x000fea000b800000 */
[----:B------:R-:W-:Y:S01]  /*16b0*/  UCGABAR_WAIT ;  /* 0x0000000000007dc7 */ /* 0x000fe20008000000 */
[----:B------:R-:W-:Y:S01]  /*16c0*/  CCTL.IVALL ;  /* 0x00000000ff00798f */ /* 0x000fe20002000000 */
[----:B------:R-:W-:Y:S05]  /*16d0*/  BRA `(.L_x_21) ;  /* 0x0000000000047947 */ /* 0x000fea0003800000 */
.L_x_20:
[----:B------:R-:W-:Y:S06]  /*16e0*/  BAR.SYNC.DEFER_BLOCKING 0x0 ;  /* 0x0000000000007b1d */ /* 0x000fec0000010000 */
.L_x_21:
[----:B------:R-:W-:Y:S05]  /*16f0*/  BRA.U UP5, `(.L_x_22) ;  /* 0x0000001d05d87547 */ /* 0x000fea000b800000 */
[----:B------:R-:W2:Y:S01]  /*1700*/  LDCU UR8, c[0x0][0x390] ;  /* 0x00007200ff0877ac */ /* 0x000ea20008000800 */
[----:B------:R-:W-:Y:S01]  /*1710*/  PLOP3.LUT P1, PT, PT, PT, UP3, 0x80, 0x8 ;  /* 0x000000000008781c */ /* 0x000fe20003f2f038 */
[----:B------:R-:W-:Y:S01]  /*1720*/  IMAD.MOV.U32 R2, RZ, RZ, RZ ;  /* 0x000000ffff027224 */ /* 0x000fe200078e00ff */
[----:B------:R-:W-:Y:S01]  /*1730*/  ISETP.EQ.OR P2, PT, R3, RZ, P3 ;  /* 0x000000ff0300720c */ /* 0x000fe20001f42670 */
[----:B------:R-:W3:Y:S01]  /*1740*/  LDCU UR7, c[0x0][0x5c0] ;  /* 0x0000b800ff0777ac */ /* 0x000ee20008000800 */
[----:B------:R-:W-:Y:S01]  /*1750*/  PLOP3.LUT P1, PT, P1, PT, PT, 0x8, 0x80 ;  /* 0x000000000080781c */ /* 0x000fe20000f2e170 */
[----:B------:R-:W-:Y:S02]  /*1760*/  UISETP.NE.AND UP0, UPT, UR18, URZ, UPT ;  /* 0x000000ff1200728c */ /* 0x000fe4000bf05270 */
[----:B------:R-:W-:Y:S02]  /*1770*/  USHF.L.U32 UR6, UR22, 0x6, URZ ;  /* 0x0000000616067899 */ /* 0x000fe400080006ff */
[----:B------:R-:W-:Y:S01]  /*1780*/  USEL UR38, UR66, 0x2, UP0 ;  /* 0x0000000242267887 */ /* 0x000fe20008000000 */
[----:B------:R-:W4:Y:S01]  /*1790*/  LDCU UR50, c[0x0][0x370] ;  /* 0x00006e00ff3277ac */ /* 0x000f220008000800 */
[----:B--2---:R-:W-:Y:S01]  /*17a0*/  UIADD3 UR5, UPT, UPT, UR8, 0x3f, URZ ;  /* 0x0000003f08057890 */ /* 0x004fe2000fffe0ff */
[----:B------:R-:W2:Y:S03]  /*17b0*/  LDCU.64 UR42, c[0x0][0x348] ;  /* 0x00006900ff2a77ac */ /* 0x000ea60008000a00 */
[----:B------:R-:W-:-:S02]  /*17c0*/  USHF.R.S32.HI UR4, URZ, 0x1f, UR5 ;  /* 0x0000001fff047899 */ /* 0x000fc40008011405 */
[----:B---3--:R-:W-:Y:S02]  /*17d0*/  UIADD3 UR7, UPT, UPT, UR7, 0x7f, URZ ;  /* 0x0000007f07077890 */ /* 0x008fe4000fffe0ff */
[----:B------:R-:W-:Y:S02]  /*17e0*/  ULEA.HI UR4, UR4, UR5, URZ, 0x6 ;  /* 0x0000000504047291 */ /* 0x000fe4000f8f30ff */
[----:B------:R-:W-:Y:S02]  /*17f0*/  UIADD3 UR5, UPT, UPT, UR8, -0x1, URZ ;  /* 0xffffffff08057890 */ /* 0x000fe4000fffe0ff */
[----:B------:R-:W-:Y:S02]  /*1800*/  USHF.R.S32.HI UR52, URZ, 0x6, UR4 ;  /* 0x00000006ff347899 */ /* 0x000fe40008011404 */
[----:B------:R-:W-:Y:S02]  /*1810*/  UISETP.GE.U32.AND UP1, UPT, UR5, -0x7f, UPT ;  /* 0xffffff810500788c */ /* 0x000fe4000bf26070 */
[----:B------:R-:W-:-:S02]  /*1820*/  UISETP.LT.U32.AND UP0, UPT, UR52, 0xd, UPT ;  /* 0x0000000d3400788c */ /* 0x000fc4000bf01070 */
[----:B------:R-:W-:Y:S02]  /*1830*/  USHF.R.S32.HI UR4, URZ, 0x1f, UR7 ;  /* 0x0000001fff047899 */ /* 0x000fe40008011407 */
[----:B-1----:R-:W-:Y:S02]  /*1840*/  USEL UR51, UR52, 0xd, UP0 ;  /* 0x0000000d34337887 */ /* 0x002fe40008000000 */
[----:B------:R-:W-:Y:S02]  /*1850*/  ULEA.HI UR4, UR4, UR7, URZ, 0x7 ;  /* 0x0000000704047291 */ /* 0x000fe4000f8f38ff */
[----:B------:R-:W-:Y:S02]  /*1860*/  UIADD3 UR37, UPT, UPT, UR51, -0x1, URZ ;  /* 0xffffffff33257890 */ /* 0x000fe4000fffe0ff */
[----:B------:R-:W-:Y:S02]  /*1870*/  @UP1 UIADD3 UR37, UPT, UPT, UR51, URZ, URZ ;  /* 0x000000ff33251290 */ /* 0x000fe4000fffe0ff */
[----:B------:R-:W-:-:S02]  /*1880*/  ULOP3.LUT UR49, UR6, 0x40, URZ, 0xc0, !UPT ;  /* 0x0000004006317892 */ /* 0x000fc4000f8ec0ff */
[----:B------:R-:W-:Y:S01]  /*1890*/  UIADD3 UR54, UPT, UPT, UR8, 0x7e, URZ ;  /* 0x0000007e08367890 */ /* 0x000fe2000fffe0ff */
[----:B------:R-:W1:Y:S01]  /*18a0*/  LDCU UR48, c[0x0][0x374] ;  /* 0x00006e80ff3077ac */ /* 0x000e620008000800 */
[----:B------:R-:W-:Y:S02]  /*18b0*/  USHF.R.S32.HI UR47, URZ, 0x7, UR4 ;  /* 0x00000007ff2f7899 */ /* 0x000fe40008011404 */
[----:B------:R-:W-:Y:S02]  /*18c0*/  UIADD3 UR53, UPT, UPT, UR52, -UR51, URZ ;  /* 0x8000003334357290 */ /* 0x000fe4000fffe0ff */
[----:B------:R-:W-:Y:S01]  /*18d0*/  UIADD3 UR37, UPT, UPT, UR37, 0x1, URZ ;  /* 0x0000000125257890 */ /* 0x000fe2000fffe0ff */
[----:B------:R-:W-:Y:S01]  /*18e0*/  UMOV UR23, 0x1 ;  /* 0x0000000100177882 */ /* 0x000fe20000000000 */
[----:B--2-4-:R-:W-:-:S10]  /*18f0*/  UMOV UR28, URZ ;  /* 0x000000ff001c7c82 */ /* 0x014fd40008000000 */
.L_x_40:
[----:B------:R-:W-:Y:S01]  /*1900*/  IMAD.U32 R4, RZ, RZ, UR47 ;  /* 0x0000002fff047e24 */ /* 0x000fe2000f8e00ff */
[----:B------:R-:W2:Y:S04]  /*1910*/  LDCU UR46, c[0x0][0x5c4] ;  /* 0x0000b880ff2e77ac */ /* 0x000ea80008000800 */
[-C--:B------:R-:W-:Y:S01]  /*1920*/  IABS R0, R4.reuse ;  /* 0x0000000400007213 */ /* 0x080fe20000000000 */
[----:B------:R-:W-:Y:S01]  /*1930*/  UMOV UR29, 0x400 ;  /* 0x00000400001d7882 */ /* 0x000fe20000000000 */
[----:B------:R-:W-:Y:S01]  /*1940*/  IABS R4, R4 ;  /* 0x0000000400047213 */ /* 0x000fe20000000000 */
[----:B------:R-:W-:Y:S01]  /*1950*/  UMOV UR15, URZ ;  /* 0x000000ff000f7c82 */ /* 0x000fe20008000000 */
[----:B------:R-:W-:Y:S01]  /*1960*/  R2UR UR6, R0 ;  /* 0x00000000000672ca */ /* 0x000fe200000e0000 */
[----:B--2---:R-:W-:-:S12]  /*1970*/  IMAD.U32 R3, RZ, RZ, UR46 ;  /* 0x0000002eff037e24 */ /* 0x004fd8000f8e00ff */
[----:B------:R-:W2:Y:S08]  /*1980*/  I2F.RP R0, UR6 ;  /* 0x0000000600007d06 */ /* 0x000eb00008209400 */
[----:B--2---:R-:W2:Y:S02]  /*1990*/  MUFU.RCP R0, R0 ;  /* 0x0000000000007308 */ /* 0x004ea40000001000 */
[----:B--2---:R-:W-:-:S06]  /*19a0*/  VIADD R0, R0, 0xffffffe ;  /* 0x0ffffffe00007836 */ /* 0x004fcc0000000000 */
[----:B------:R-:W2:Y:S02]  /*19b0*/  F2I.FTZ.U32.TRUNC.NTZ R0, R0 ;  /* 0x0000000000007305 */ /* 0x000ea4000021f000 */
[----:B--2---:R-:W-:Y:S02]  /*19c0*/  R2UR UR5, R0 ;  /* 0x00000000000572ca */ /* 0x004fe400000e0000 */
[----:B------:R-:W-:Y:S01]  /*19d0*/  IABS R0, R3 ;  /* 0x0000000300007213 */ /* 0x000fe20000000000 */
[----:B------:R-:W-:-:S03]  /*19e0*/  IMAD.U32 R3, RZ, RZ, UR19 ;  /* 0x00000013ff037e24 */ /* 0x000fc6000f8e00ff */
[----:B------:R-:W-:Y:S01]  /*19f0*/  R2UR UR8, R0 ;  /* 0x00000000000872ca */ /* 0x000fe200000e0000 */
[----:B------:R-:W-:Y:S01]  /*1a00*/  IMAD.MOV R0, RZ, RZ, -R4 ;  /* 0x000000ffff007224 */ /* 0x000fe200078e0a04 */
[----:B------:R-:W-:-:S04]  /*1a10*/  IABS R3, R3 ;  /* 0x0000000300037213 */ /* 0x000fc80000000000 */
[----:B------:R-:W-:Y:S01]  /*1a20*/  R2UR UR9, R3 ;  /* 0x00000000030972ca */ /* 0x000fe200000e0000 */
[----:B------:R-:W-:-:S04]  /*1a30*/  UIADD3 UR4, UPT, UPT, URZ, -UR5, URZ ;  /* 0x80000005ff047290 */ /* 0x000fc8000fffe0ff */
[----:B------:R-:W-:Y:S02]  /*1a40*/  UIMAD UR7, UR4, UR6, URZ ;  /* 0x00000006040772a4 */ /* 0x000fe4000f8e02ff */
[----:B------:R-:W2:Y:S01]  /*1a50*/  I2F.RP R3, UR8 ;  /* 0x0000000800037d06 */ /* 0x000ea20008209400 */
[----:B------:R-:W-:Y:S02]  /*1a60*/  UMOV UR4, URZ ;  /* 0x000000ff00047c82 */ /* 0x000fe40008000000 */
[----:B------:R-:W-:Y:S02]  /*1a70*/  UIMAD.WIDE.U32 UR4, UR5, UR7, UR4 ;  /* 0x00000007050472a5 */ /* 0x000fe4000f8e0004 */
[----:B------:R-:W-:-:S05]  /*1a80*/  R2UR UR7, R0 ;  /* 0x00000000000772ca */ /* 0x000fca00000e0000 */
[----:B------:R-:W-:Y:S02]  /*1a90*/  UMOV UR4, UR5 ;  /* 0x0000000500047c82 */ /* 0x000fe40008000000 */
[----:B------:R-:W-:Y:S01]  /*1aa0*/  UIMAD.WIDE.U32 UR4, UR4, UR9, URZ ;  /* 0x00000009040472a5 */ /* 0x000fe2000f8e00ff */
[----:B--2---:R-:W2:Y:S06]  /*1ab0*/  MUFU.RCP R0, R3 ;  /* 0x0000000300007308 */ /* 0x004eac0000001000 */
[----:B------:R-:W-:Y:S02]  /*1ac0*/  UMOV UR4, UR5 ;  /* 0x0000000500047c82 */ /* 0x000fe40008000000 */
[----:B------:R-:W-:-:S04]  /*1ad0*/  UIMAD UR5, UR4, UR7, UR9 ;  /* 0x00000007040572a4 */ /* 0x000fc8000f8e0209 */
[----:B------:R-:W-:Y:S01]  /*1ae0*/  UISETP.GT.U32.AND UP0, UPT, UR6, UR5, UPT ;  /* 0x000000050600728c */ /* 0x000fe2000bf04070 */
[----:B--2---:R-:W-:Y:S02]  /*1af0*/  VIADD R0, R0, 0xffffffe ;  /* 0x0ffffffe00007836 */ /* 0x004fe40000000000 */
[----:B------:R-:W-:-:S08]  /*1b00*/  IMAD.U32 R3, RZ, RZ, UR23 ;  /* 0x00000017ff037e24 */ /* 0x000fd0000f8e00ff */
[----:B------:R-:W-:Y:S01]  /*1b10*/  @!UP0 UIADD3 UR5, UPT, UPT, UR5, -UR6, URZ ;  /* 0x8000000605058290 */ /* 0x000fe2000fffe0ff */
[----:B------:R-:W2:Y:S01]  /*1b20*/  F2I.FTZ.U32.TRUNC.NTZ R0, R0 ;  /* 0x0000000000007305 */ /* 0x000ea2000021f000 */
[----:B------:R-:W-:Y:S01]  /*1b30*/  @!UP0 UIADD3 UR4, UPT, UPT, UR4, 0x1, URZ ;  /* 0x0000000104048890 */ /* 0x000fe2000fffe0ff */
[----:B------:R-:W-:Y:S01]  /*1b40*/  SHF.L.U32 R3, R3, 0x1f, RZ ;  /* 0x0000001f03037819 */ /* 0x000fe200000006ff */
[----:B------:R-:W-:Y:S01]  /*1b50*/  UISETP.GE.U32.AND UP1, UPT, UR5, UR6, UPT ;  /* 0x000000060500728c */ /* 0x000fe2000bf26070 */
[----:B------:R-:W3:Y:S01]  /*1b60*/  S2UR UR6, SR_CgaCtaId ;  /* 0x00000000000679c3 */ /* 0x000ee20000008800 */
[----:B------:R-:W-:-:S04]  /*1b70*/  ULOP3.LUT UR5, UR19, UR47, URZ, 0x3c, !UPT ;  /* 0x0000002f13057292 */ /* 0x000fc8000f8e3cff */
[----:B------:R-:W-:-:S05]  /*1b80*/  UISETP.GE.AND UP0, UPT, UR5, URZ, UPT ;  /* 0x000000ff0500728c */ /* 0x000fca000bf06270 */
[----:B------:R-:W-:Y:S01]  /*1b90*/  @UP1 UIADD3 UR4, UPT, UPT, UR4, 0x1, URZ ;  /* 0x0000000104041890 */ /* 0x000fe2000fffe0ff */
[----:B--2---:R-:W-:Y:S01]  /*1ba0*/  R2UR UR7, R0 ;  /* 0x00000000000772ca */ /* 0x004fe200000e0000 */
[----:B------:R-:W-:-:S05]  /*1bb0*/  UISETP.NE.AND UP1, UPT, UR47, URZ, UPT ;  /* 0x000000ff2f00728c */ /* 0x000fca000bf25270 */
[----:B------:R-:W-:Y:S02]  /*1bc0*/  UMOV UR5, UR4 ;  /* 0x0000000400057c82 */ /* 0x000fe40008000000 */
[----:B------:R-:W-:-:S04]  /*1bd0*/  @!UP0 UIADD3 UR5, UPT, UPT, -UR5, URZ, URZ ;  /* 0x000000ff05058290 */ /* 0x000fc8000fffe1ff */
[----:B------:R-:W-:Y:S02]  /*1be0*/  @!UP1 ULOP3.LUT UR5, URZ, UR47, URZ, 0x33, !UPT ;  /* 0x0000002fff059292 */ /* 0x000fe4000f8e33ff */
[----:B---3--:R-:W-:Y:S02]  /*1bf0*/  ULEA UR29, UR6, UR29, 0x18 ;  /* 0x0000001d061d7291 */ /* 0x008fe4000f8ec0ff */
[----:B------:R-:W-:Y:S02]  /*1c00*/  UIADD3 UR4, UPT, UPT, URZ, -UR7, URZ ;  /* 0x80000007ff047290 */ /* 0x000fe4000fffe0ff */
[----:B------:R-:W-:Y:S01]  /*1c10*/  IMAD.U32 R0, RZ, RZ, UR5 ;  /* 0x00000005ff007e24 */ /* 0x000fe2000f8e00ff */
[----:B------:R-:W-:Y:S02]  /*1c20*/  ULEA UR6, UR28, UR29, 0x3 ;  /* 0x0000001d1c067291 */ /* 0x000fe4000f8e18ff */
[----:B------:R-:W-:Y:S02]  /*1c30*/  UIMAD UR4, UR4, UR8, URZ ;  /* 0x00000008040472a4 */ /* 0x000fe4000f8e02ff */
[----:B------:R-:W-:-:S04]  /*1c40*/  IABS R0, R0 ;  /* 0x0000000000007213 */ /* 0x000fc80000000000 */
[----:B------:R-:W-:Y:S01]  /*1c50*/  R2UR UR9, R0 ;  /* 0x00000000000972ca */ /* 0x000fe200000e0000 */
[----:B------:R2:W3:Y:S01]  /*1c60*/  SYNCS.PHASECHK.TRANS64.TRYWAIT P0, [UR6+0x68], R3 ;  /* 0x00006803ff0075a7 */ /* 0x0004e20008001106 */
[----:B------:R-:W-:Y:S02]  /*1c70*/  UMOV UR6, URZ ;  /* 0x000000ff00067c82 */ /* 0x000fe40008000000 */
[----:B------:R-:W-:-:S07]  /*1c80*/  UIMAD.WIDE.U32 UR6, UR7, UR4, UR6 ;  /* 0x00000004070672a5 */ /* 0x000fce000f8e0006 */
[----:B------:R-:W-:Y:S02]  /*1c90*/  UMOV UR6, UR7 ;  /* 0x0000000700067c82 */ /* 0x000fe40008000000 */
[----:B------:R-:W-:-:S07]  /*1ca0*/  UIMAD.WIDE.U32 UR6, UR6, UR9, URZ ;  /* 0x00000009060672a5 */ /* 0x000fce000f8e00ff */
[----:B------:R-:W-:Y:S02]  /*1cb0*/  UMOV UR4, UR7 ;  /* 0x0000000700047c82 */ /* 0x000fe40008000000 */
[----:B------:R-:W-:-:S04]  /*1cc0*/  UIADD3 UR6, UPT, UPT, -UR4, URZ, URZ ;  /* 0x000000ff04067290 */ /* 0x000fc8000fffe1ff */
[----:B------:R-:W-:-:S04]  /*1cd0*/  UIMAD UR6, UR8, UR6, UR9 ;  /* 0x00000006080672a4 */ /* 0x000fc8000f8e0209 */
[----:B------:R-:W-:-:S11]  /*1ce0*/  UISETP.GT.U32.AND UP0, UPT, UR8, UR6, UPT ;  /* 0x000000060800728c */ /* 0x000fd6000bf04070 */
[----:B------:R-:W-:Y:S02]  /*1cf0*/  @!UP0 UIADD3 UR6, UPT, UPT, UR6, -UR8, URZ ;  /* 0x8000000806068290 */ /* 0x000fe4000fffe0ff */
[----:B------:R-:W-:Y:S02]  /*1d00*/  @!UP0 UIADD3 UR4, UPT, UPT, UR4, 0x1, URZ ;  /* 0x0000000104048890 */ /* 0x000fe4000fffe0ff */
[----:B------:R-:W-:Y:S02]  /*1d10*/  UISETP.GE.U32.AND UP1, UPT, UR6, UR8, UPT ;  /* 0x000000080600728c */ /* 0x000fe4000bf26070 */
[----:B------:R-:W-:-:S04]  /*1d20*/  ULOP3.LUT UR6, UR5, UR46, URZ, 0x3c, !UPT ;  /* 0x0000002e05067292 */ /* 0x000fc8000f8e3cff */
[----:B------:R-:W-:Y:S02]  /*1d30*/  UISETP.GE.AND UP0, UPT, UR6, URZ, UPT ;  /* 0x000000ff0600728c */ /* 0x000fe4000bf06270 */
[----:B------:R-:W-:-:S03]  /*1d40*/  ULEA.HI UR6, UR21, UR21, URZ, 0x1 ;  /* 0x0000001515067291 */ /* 0x000fc6000f8f08ff */
[----:B------:R-:W-:Y:S02]  /*1d50*/  @UP1 UIADD3 UR4, UPT, UPT, UR4, 0x1, URZ ;  /* 0x0000000104041890 */ /* 0x000fe4000fffe0ff */
[----:B------:R-:W-:Y:S02]  /*1d60*/  UISETP.NE.AND UP1, UPT, UR46, URZ, UPT ;  /* 0x000000ff2e00728c */ /* 0x000fe4000bf25270 */
[----:B------:R-:W-:-:S03]  /*1d70*/  USHF.L.U32 UR34, UR6, 0x6, URZ ;  /* 0x0000000606227899 */ /* 0x000fc600080006ff */
[----:B------:R-:W-:Y:S01]  /*1d80*/  UMOV UR36, UR4 ;  /* 0x0000000400247c82 */ /* 0x000fe20008000000 */
[----:B------:R-:W-:Y:S02]  /*1d90*/  UIADD3 UR4, UPT, UPT, -UR5, URZ, URZ ;  /* 0x000000ff05047290 */ /* 0x000fe4000fffe1ff */
[----:B------:R-:W-:Y:S02]  /*1da0*/  @!UP0 UIADD3 UR36, UPT, UPT, -UR36, URZ, URZ ;  /* 0x000000ff24248290 */ /* 0x000fe4000fffe1ff */
[----:B------:R-:W-:Y:S02]  /*1db0*/  UISETP.GE.U32.AND UP0, UPT, UR54, 0x7f, UPT ;  /* 0x0000007f3600788c */ /* 0x000fe4000bf06070 */
[----:B------:R-:W-:Y:S02]  /*1dc0*/  @!UP1 ULOP3.LUT UR36, URZ, UR46, URZ, 0x33, !UPT ;  /* 0x0000002eff249292 */ /* 0x000fe4000f8e33ff */
[----:B------:R-:W-:Y:S02]  /*1dd0*/  UIMAD UR4, UR47, UR4, UR19 ;  /* 0x000000042f0472a4 */ /* 0x000fe4000f8e0213 */
[----:B------:R-:W-:-:S02]  /*1de0*/  UIADD3 UR6, UPT, UPT, -UR36, URZ, URZ ;  /* 0x000000ff24067290 */ /* 0x000fc4000fffe1ff */
[----:B------:R-:W-:Y:S02]  /*1df0*/  ULOP3.LUT UR34, UR49, 0xffffff80, UR34, 0xf8, !UPT ;  /* 0xffffff8031227892 */ /* 0x000fe4000f8ef822 */
[----:B------:R-:W-:Y:S02]  /*1e00*/  ULEA UR10, UR4, UR49, 0x7 ;  /* 0x00000031040a7291 */ /* 0x000fe4000f8e38ff */
[----:B------:R-:W-:Y:S01]  /*1e10*/  UIMAD UR46, UR46, UR6, UR5 ;  /* 0x000000062e2e72a4 */ /* 0x000fe2000f8e0205 */
[----:B--2---:R-:W-:Y:S11]  /*1e20*/  BRA.U !UP0, `(.L_x_23) ;  /* 0x0000000508247547 */ /* 0x004ff6000b800000 */
[----:B------:R-:W2:Y:S01]  /*1e30*/  LDCU.64 UR12, c[0x0][0x5b0] ;  /* 0x0000b600ff0c77ac */ /* 0x000ea20008000a00 */
[----:B------:R-:W2:Y:S01]  /*1e40*/  LDCU.64 UR8, c[0x0][0x5d8] ;  /* 0x0000bb00ff0877ac */ /* 0x000ea20008000a00 */
[----:B------:R-:W4:Y:S01]  /*1e50*/  LDCU UR19, c[0x0][0x598] ;  /* 0x0000b300ff1377ac */ /* 0x000f220008000800 */
[----:B------:R-:W1:Y:S01]  /*1e60*/  LDCU UR18, c[0x0][0x58c] ;  /* 0x0000b180ff1277ac */ /* 0x000e620008000800 */
[----:B------:R-:W1:Y:S01]  /*1e70*/  LDCU UR21, c[0x0][0x59c] ;  /* 0x0000b380ff1577ac */ /* 0x000e620008000800 */
[----:B------:R-:W1:Y:S01]  /*1e80*/  LDCU UR20, c[0x0][0x5a0] ;  /* 0x0000b400ff1477ac */ /* 0x000e620008000800 */
[----:B------:R-:W1:Y:S01]  /*1e90*/  LDCU.64 UR16, c[0x0][0x590] ;  /* 0x0000b200ff1077ac */ /* 0x000e620008000a00 */
[----:B------:R-:W1:Y:S01]  /*1ea0*/  LDCU.64 UR6, c[0x0][0x5b8] ;  /* 0x0000b700ff0677ac */ /* 0x000e620008000a00 */
[----:B------:R-:W1:Y:S01]  /*1eb0*/  LDCU.64 UR4, c[0x0][0x5d0] ;  /* 0x0000ba00ff0477ac */ /* 0x000e620008000a00 */
[----:B--2---:R-:W-:Y:S02]  /*1ec0*/  UIMAD UR31, UR46, UR12, UR8 ;  /* 0x0000000c2e1f72a4 */ /* 0x004fe4000f8e0208 */
[----:B------:R-:W-:Y:S01]  /*1ed0*/  UIMAD UR30, UR36, UR13, UR9 ;  /* 0x0000000d241e72a4 */ /* 0x000fe2000f8e0209 */
[----:B------:R-:W-:Y:S01]  /*1ee0*/  UMOV UR14, URZ ;  /* 0x000000ff000e7c82 */ /* 0x000fe20008000000 */
[----:B----4-:R-:W-:-:S10]  /*1ef0*/  UMOV UR22, UR28 ;  /* 0x0000001c00167c82 */ /* 0x010fd40008000000 */
.L_x_29:
[----:B---3--:R-:W-:Y:S01]  /*1f00*/  @!P3 MOV R3, 0x8000 ;  /* 0x000080000003b802 */ /* 0x008fe20000000f00 */
[----:B------:R-:W-:Y:S01]  /*1f10*/  ULEA UR11, UR22, UR29, 0x3 ;  /* 0x0000001d160b7291 */ /* 0x000fe2000f8e18ff */
[----:B---34-:R-:W-:Y:S11]  /*1f20*/  @P0 BRA `(.L_x_24) ;  /* 0x0000000000100947 */ /* 0x018ff60003800000 */
[----:B------:R-:W-:Y:S04]  /*1f30*/  MOV R4, UR23 ;  /* 0x0000001700047c02 */ /* 0x000fe80008000f00 */
[----:B------:R-:W-:Y:S04]  /*1f40*/  SHF.L.U32 R4, R4, 0x1f, RZ ;  /* 0x0000001f04047819 */ /* 0x000fe800000006ff */
[----:B------:R-:W2:Y:S02]  /*1f50*/  SYNCS.PHASECHK.TRANS64.TRYWAIT P0, [UR11+0x68], R4 ;  /* 0x00006804ff0075a7 */ /* 0x000ea4000800110b */
[----:B--2---:R-:W-:Y:S05]  /*1f60*/  @!P0 BRA `(.L_x_25) ;  /* 0x0000007c00cc8947 */ /* 0x004fea0003800000 */
.L_x_24:
[----:B------:R3:W-:Y:S01]  /*1f70*/  @!P3 SYNCS.ARRIVE.TRANS64 RZ, [UR11], R3 ;  /* 0x00000003ffffb9a7 */ /* 0x0007e2000800000b */
[----:B------:R-:W-:Y:S04]  /*1f80*/  ULOP3.LUT UR8, UR38, 0x2, URZ, 0xfc, !UPT ;  /* 0x0000000226087892 */ /* 0x000fe8000f8efcff */
[----:B------:R-:W-:Y:S09]  /*1f90*/  UISETP.NE.AND UP0, UPT, UR8, 0x2, UPT ;  /* 0x000000020800788c */ /* 0x000ff2000bf05270 */
[----:B------:R-:W-:Y:S05]  /*1fa0*/  BRA.U UP0, `(.L_x_26) ;  /* 0x0000000100047547 */ /* 0x000fea000b800000 */
[----:B-1----:R-:W-:Y:S05]  /*1fb0*/  BPT.TRAP 0x1 ;  /* 0x000000040000795c */ /* 0x002fea0000300000 */
.L_x_26:
[----:B------:R-:W-:Y:S04]  /*1fc0*/  BSSY.RECONVERGENT B0, `(.L_x_27) ;  /* 0x0000003000007945 */ /* 0x000fe80003800200 */
[----:B------:R-:W-:Y:S05]  /*1fd0*/  @P2 BRA `(.L_x_28) ;  /* 0x0000000000042947 */ /* 0x000fea0003800000 */
[----:B-1----:R-:W-:Y:S05]  /*1fe0*/  BPT.TRAP 0x1 ;  /* 0x000000040000795c */ /* 0x002fea0000300000 */
.L_x_28:
[----:B-1----:R-:W-:Y:S05]  /*1ff0*/  BSYNC.RECONVERGENT B0 ;  /* 0x0000000000007941 */ /* 0x002fea0003800200 */
.L_x_27:
[----:B------:R-:W-:Y:S02]  /*2000*/  UIADD3 UR8, UPT, UPT, UR22, 0x1, URZ ;  /* 0x0000000116087890 */ /* 0x000fe4000fffe0ff */
[----:B------:R-:W-:Y:S02]  /*2010*/  USHF.L.U32 UR35, UR14, 0x6, URZ ;  /* 0x000000060e237899 */ /* 0x000fe400080006ff */
[----:B------:R-:W-:Y:S02]  /*2020*/  UISETP.NE.AND UP0, UPT, UR8, 0xd, UPT ;  /* 0x0000000d0800788c */ /* 0x000fe4000bf05270 */
[----:B------:R-:W-:Y:S02]  /*2030*/  UISETP.NE.AND UP2, UPT, UR19, 0x1, UPT ;  /* 0x000000011300788c */ /* 0x000fe4000bf45270 */
[----:B------:R-:W-:Y:S02]  /*2040*/  USEL UR9, URZ, 0x1, UP0 ;  /* 0x00000001ff097887 */ /* 0x000fe40008000000 */
[----:B------:R-:W-:Y:S02]  /*2050*/  USEL UR28, UR8, URZ, UP0 ;  /* 0x000000ff081c7287 */ /* 0x000fe40008000000 */
[----:B------:R-:W-:Y:S02]  /*2060*/  ULOP3.LUT UR23, UR23, UR9, URZ, 0x3c, !UPT ;  /* 0x0000000917177292 */ /* 0x000fe4000f8e3cff */
[----:B------:R-:W-:Y:S02]  /*2070*/  ULEA UR8, UR28, UR29, 0x3 ;  /* 0x0000001d1c087291 */ /* 0x000fe4000f8e18ff */
[----:B------:R-:W-:Y:S02]  /*2080*/  UISETP.NE.AND UP0, UPT, UR18, 0x1, UPT ;  /* 0x000000011200788c */ /* 0x000fe4000bf05270 */
[----:B------:R-:W-:Y:S01]  /*2090*/  UIADD3 UR26, UP1, UPT, UR42, 0x80, URZ ;  /* 0x000000802a1a7890 */ /* 0x000fe2000ff3e0ff */
[----:B--2---:R-:W-:Y:S01]  /*20a0*/  MOV R0, UR23 ;  /* 0x0000001700007c02 */ /* 0x004fe20008000f00 */
[----:B------:R-:W-:Y:S02]  /*20b0*/  ULEA UR15, UR22, UR29, 0xd ;  /* 0x0000001d160f7291 */ /* 0x000fe4000f8e68ff */
[----:B------:R-:W-:Y:S01]  /*20c0*/  ULOP3.LUT UR33, UR11, 0xfefffff8, URZ, 0xc0, !UPT ;  /* 0xfefffff80b217892 */ /* 0x000fe2000f8ec0ff */
[----:B------:R-:W-:Y:S01]  /*20d0*/  SHF.L.U32 R0, R0, 0x1f, RZ ;  /* 0x0000001f00007819 */ /* 0x000fe200000006ff */
[----:B------:R-:W-:Y:S02]  /*20e0*/  UIADD3.X UR27, UPT, UPT, URZ, UR43, URZ, UP1, !UPT ;  /* 0x0000002bff1b7290 */ /* 0x000fe40008ffe4ff */
[----:B------:R-:W-:Y:S01]  /*20f0*/  UIADD3 UR32, UPT, UPT, UR15, 0x4300, URZ ;  /* 0x000043000f207890 */ /* 0x000fe2000fffe0ff */
[----:B------:R2:W4:Y:S01]  /*2100*/  SYNCS.PHASECHK.TRANS64.TRYWAIT P0, [UR8+0x68], R0 ;  /* 0x00006800ff0075a7 */ /* 0x0005220008001108 */
[----:B------:R-:W-:Y:S02]  /*2110*/  UIMAD.WIDE.U32 UR8, UR35, UR16, URZ ;  /* 0x00000010230872a5 */ /* 0x000fe4000f8e00ff */
[----:B------:R-:W-:Y:S02]  /*2120*/  UPRMT UR22, UR31, 0x40, UR30 ;  /* 0x000000401f167896 */ /* 0x000fe4000800001e */
[----:B------:R-:W-:Y:S02]  /*2130*/  USHF.R.U32.HI UR9, URZ, UR17, UR9 ;  /* 0x00000011ff097299 */ /* 0x000fe40008011609 */
[----:B------:R-:W-:Y:S02]  /*2140*/  UIADD3 UR14, UPT, UPT, UR14, 0x1, URZ ;  /* 0x000000010e0e7890 */ /* 0x000fe4000fffe0ff */
[----:B------:R-:W-:Y:S02]  /*2150*/  USEL UR9, UR35, UR9, !UP0 ;  /* 0x0000000923097287 */ /* 0x000fe4000c000000 */
[----:B------:R-:W-:Y:S02]  /*2160*/  UIADD3 UR24, UP0, UPT, UR42, 0x180, URZ ;  /* 0x000001802a187890 */ /* 0x000fe4000ff1e0ff */
[----:B------:R-:W-:Y:S02]  /*2170*/  UIMAD.WIDE.U32 UR12, UR9, UR21, URZ ;  /* 0x00000015090c72a5 */ /* 0x000fe4000f8e00ff */
[----:B------:R-:W-:Y:S02]  /*2180*/  UIADD3 UR11, UPT, UPT, -UR9, URZ, URZ ;  /* 0x000000ff090b7290 */ /* 0x000fe4000fffe1ff */
[----:B------:R-:W-:Y:S02]  /*2190*/  USHF.R.U32.HI UR13, URZ, UR20, UR13 ;  /* 0x00000014ff0d7299 */ /* 0x000fe4000801160d */
[----:B------:R-:W-:Y:S02]  /*21a0*/  UIMAD UR11, UR18, UR11, UR35 ;  /* 0x0000000b120b72a4 */ /* 0x000fe4000f8e0223 */
[----:B------:R-:W-:Y:S02]  /*21b0*/  USEL UR13, UR9, UR13, !UP2 ;  /* 0x0000000d090d7287 */ /* 0x000fe4000d000000 */
[----:B------:R-:W-:Y:S02]  /*21c0*/  UIMAD UR11, UR11, UR6, UR4 ;  /* 0x000000060b0b72a4 */ /* 0x000fe4000f8e0204 */
[----:B------:R-:W-:Y:S02]  /*21d0*/  UIADD3 UR8, UPT, UPT, -UR13, URZ, URZ ;  /* 0x000000ff0d087290 */ /* 0x000fe4000fffe1ff */
[----:B------:R-:W-:Y:S02]  /*21e0*/  UIADD3.X UR25, UPT, UPT, URZ, UR43, URZ, UP0, !UPT ;  /* 0x0000002bff197290 */ /* 0x000fe400087fe4ff */
[----:B------:R-:W-:Y:S02]  /*21f0*/  UIMAD UR9, UR19, UR8, UR9 ;  /* 0x00000008130972a4 */ /* 0x000fe4000f8e0209 */
[----:B------:R-:W-:Y:S01]  /*2200*/  UIADD3 UR8, UPT, UPT, UR15, 0x1e300, URZ ;  /* 0x0001e3000f087890 */ /* 0x000fe2000fffe0ff */
[----:B------:R-:W-:Y:S01]  /*2210*/  UMOV UR40, 0x0 ;  /* 0x0000000000287882 */ /* 0x000fe20000000000 */
[----:B------:R-:W-:Y:S01]  /*2220*/  UMOV UR41, 0x10000000 ;  /* 0x1000000000297882 */ /* 0x000fe20000000000 */
[----:B------:R-:W-:Y:S01]  /*2230*/  UIMAD UR12, UR9, UR7, UR5 ;  /* 0x00000007090c72a4 */ /* 0x000fe2000f8e0205 */
[----:B------:R-:W-:Y:S01]  /*2240*/  UTMALDG.2D.2CTA [UR32], [UR26], desc[UR40] ;  /* 0x000028201a0075b4 */ /* 0x000fe20008209000 */
[----:B------:R-:W-:Y:S01]  /*2250*/  UPRMT UR15, UR22, 0x5410, URZ ;  /* 0x00005410160f7896 */ /* 0x000fe200080000ff */
[----:B------:R-:W-:Y:S01]  /*2260*/  UMOV UR9, UR33 ;  /* 0x0000002100097c82 */ /* 0x000fe20008000000 */
[----:B------:R-:W-:Y:S01]  /*2270*/  UISETP.NE.AND UP0, UPT, UR14, UR37, UPT ;  /* 0x000000250e00728c */ /* 0x000fe2000bf05270 */
[----:B------:R-:W-:Y:S06]  /*2280*/  UMOV UR22, UR28 ;  /* 0x0000001c00167c82 */ /* 0x000fec0008000000 */
[----:B------:R1:W-:Y:S02]  /*2290*/  UTMALDG.4D.IM2COL.2CTA [UR8], [UR24], UR15, desc[UR40] ;  /* 0x00002808180073b4 */ /* 0x0003e4000825900f */
[----:B-1----:R-:W-:Y:S01]  /*22a0*/  UMOV UR15, UR37 ;  /* 0x00000025000f7c82 */ /* 0x002fe20008000000 */
[----:B--2---:R-:W-:Y:S05]  /*22b0*/  BRA.U UP0, `(.L_x_29) ;  /* 0xfffffffd00107547 */ /* 0x004fea000b83ffff */
.L_x_23:
[----:B------:R-:W-:Y:S01]  /*22c0*/  ULEA UR4, UR28, UR29, 0x3 ;  /* 0x0000001d1c047291 */ /* 0x000fe2000f8e18ff */
[----:B------:R-:W-:Y:S01]  /*22d0*/  MOV R0, UR23 ;  /* 0x0000001700007c02 */ /* 0x000fe20008000f00 */
[----:B------:R-:W-:Y:S01]  /*22e0*/  @!P1 SYNCS.ARRIVE.TRANS64.A1T0 RZ, [UR29+0x118], RZ ;  /* 0x000118ffffff99a7 */ /* 0x000fe2000810001d */
[----:B------:R-:W-:Y:S02]  /*22f0*/  UISETP.GT.AND UP0, UPT, UR52, UR51, UPT ;  /* 0x000000333400728c */ /* 0x000fe4000bf04270 */
[----:B------:R-:W-:-:S04]  /*2300*/  SHF.L.U32 R0, R0, 0x1f, RZ ;  /* 0x0000001f00007819 */ /* 0x000fc800000006ff */
[----:B---34-:R2:W3:Y:S03]  /*2310*/  SYNCS.PHASECHK.TRANS64.TRYWAIT P0, [UR4+0x68], R0 ;  /* 0x00006800ff0075a7 */ /* 0x0184e60008001104 */
[----:B------:R-:W-:Y:S05]  /*2320*/  BRA.U !UP0, `(.L_x_30) ;  /* 0x0000000508207547 */ /* 0x000fea000b800000 */
[----:B------:R-:W4:Y:S01]  /*2330*/  LDCU.64 UR12, c[0x0][0x5b0] ;  /* 0x0000b600ff0c77ac */ /* 0x000f220008000a00 */
[----:B------:R-:W4:Y:S01]  /*2340*/  LDCU.64 UR8, c[0x0][0x5d8] ;  /* 0x0000bb00ff0877ac */ /* 0x000f220008000a00 */
[----:B------:R-:W1:Y:S01]  /*2350*/  LDCU UR18, c[0x0][0x598] ;  /* 0x0000b300ff1277ac */ /* 0x000e620008000800 */
[----:B------:R-:W1:Y:S01]  /*2360*/  LDCU UR14, c[0x0][0x58c] ;  /* 0x0000b180ff0e77ac */ /* 0x000e620008000800 */
[----:B------:R-:W1:Y:S01]  /*2370*/  LDCU UR20, c[0x0][0x59c] ;  /* 0x0000b380ff1477ac */ /* 0x000e620008000800 */
[----:B------:R-:W1:Y:S01]  /*2380*/  LDCU UR19, c[0x0][0x5a0] ;  /* 0x0000b400ff1377ac */ /* 0x000e620008000800 */
[----:B----4-:R-:W-:Y:S01]  /*2390*/  UIMAD UR30, UR36, UR13, UR9 ;  /* 0x0000000d241e72a4 */ /* 0x010fe2000f8e0209 */
[----:B------:R-:W4:Y:S01]  /*23a0*/  LDCU.64 UR16, c[0x0][0x590] ;  /* 0x0000b200ff1077ac */ /* 0x000f220008000a00 */
[----:B------:R-:W1:Y:S01]  /*23b0*/  LDCU.64 UR6, c[0x0][0x5b8] ;  /* 0x0000b700ff0677ac */ /* 0x000e620008000a00 */
[----:B------:R-:W1:Y:S01]  /*23c0*/  LDCU.64 UR4, c[0x0][0x5d0] ;  /* 0x0000ba00ff0477ac */ /* 0x000e620008000a00 */
[----:B------:R-:W-:-:S02]  /*23d0*/  UIMAD UR31, UR46, UR12, UR8 ;  /* 0x0000000c2e1f72a4 */ /* 0x000fc4000f8e0208 */
[----:B------:R-:W-:Y:S01]  /*23e0*/  UIADD3 UR36, UPT, UPT, UR53, UR15, URZ ;  /* 0x0000000f35247290 */ /* 0x000fe2000fffe0ff */
[----:B------:R-:W-:-:S11]  /*23f0*/  UMOV UR21, UR28 ;  /* 0x0000001c00157c82 */ /* 0x000fd60008000000 */
.L_x_36:
[----:B---3--:R-:W-:Y:S01]  /*2400*/  @!P3 MOV R3, 0x8000 ;  /* 0x000080000003b802 */ /* 0x008fe20000000f00 */
[----:B------:R-:W-:Y:S01]  /*2410*/  ULEA UR11, UR21, UR29, 0x3 ;  /* 0x0000001d150b7291 */ /* 0x000fe2000f8e18ff */
[----:B--23--:R-:W-:Y:S11]  /*2420*/  @P0 BRA `(.L_x_31) ;  /* 0x0000000000100947 */ /* 0x00cff60003800000 */
[----:B------:R-:W-:Y:S04]  /*2430*/  MOV R4, UR23 ;  /* 0x0000001700047c02 */ /* 0x000fe80008000f00 */
[----:B------:R-:W-:Y:S04]  /*2440*/  SHF.L.U32 R4, R4, 0x1f, RZ ;  /* 0x0000001f04047819 */ /* 0x000fe800000006ff */
[----:B------:R-:W3:Y:S02]  /*2450*/  SYNCS.PHASECHK.TRANS64.TRYWAIT P0, [UR11+0x68], R4 ;  /* 0x00006804ff0075a7 */ /* 0x000ee4000800110b */
[----:B---3--:R-:W-:Y:S05]  /*2460*/  @!P0 BRA `(.L_x_32) ;  /* 0x0000007800a48947 */ /* 0x008fea0003800000 */
.L_x_31:
[----:B------:R3:W-:Y:S01]  /*2470*/  @!P3 SYNCS.ARRIVE.TRANS64 RZ, [UR11], R3 ;  /* 0x00000003ffffb9a7 */ /* 0x0007e2000800000b */
[----:B------:R-:W-:Y:S04]  /*2480*/  ULOP3.LUT UR8, UR38, 0x2, URZ, 0xfc, !UPT ;  /* 0x0000000226087892 */ /* 0x000fe8000f8efcff */
[----:B------:R-:W-:Y:S09]  /*2490*/  UISETP.NE.AND UP0, UPT, UR8, 0x2, UPT ;  /* 0x000000020800788c */ /* 0x000ff2000bf05270 */
[----:B------:R-:W-:Y:S05]  /*24a0*/  BRA.U UP0, `(.L_x_33) ;  /* 0x0000000100047547 */ /* 0x000fea000b800000 */
[----:B-1--4-:R-:W-:Y:S05]  /*24b0*/  BPT.TRAP 0x1 ;  /* 0x000000040000795c */ /* 0x012fea0000300000 */
.L_x_33:
[----:B------:R-:W-:Y:S04]  /*24c0*/  BSSY.RECONVERGENT B0, `(.L_x_34) ;  /* 0x0000003000007945 */ /* 0x000fe80003800200 */
[----:B------:R-:W-:Y:S05]  /*24d0*/  @P2 BRA `(.L_x_35) ;  /* 0x0000000000042947 */ /* 0x000fea0003800000 */
[----:B-1--4-:R-:W-:Y:S05]  /*24e0*/  BPT.TRAP 0x1 ;  /* 0x000000040000795c */ /* 0x012fea0000300000 */
.L_x_35:
[----:B-1--4-:R-:W-:Y:S05]  /*24f0*/  BSYNC.RECONVERGENT B0 ;  /* 0x0000000000007941 */ /* 0x012fea0003800200 */
.L_x_34:
        /* <DEDUP_REMOVED lines=16> */
[----:B------:R1:W2:Y:S01]  /*2600*/  SYNCS.PHASECHK.TRANS64.TRYWAIT P0, [UR8+0x68], R0 ;  /* 0x00006800ff0075a7 */ /* 0x0002a20008001108 */
        /* <DEDUP_REMOVED lines=14> */
[----:B------:R-:W-:Y:S01]  /*26f0*/  UIMAD UR9, UR18, UR8, UR9 ;  /* 0x00000008120972a4 */ /* 0x000fe2000f8e0209 */
[----:B------:R-:W-:Y:S01]  /*2700*/  UMOV UR40, 0x0 ;  /* 0x0000000000287882 */ /* 0x000fe20000000000 */
[----:B------:R-:W-:Y:S01]  /*2710*/  UMOV UR41, 0x10000000 ;  /* 0x1000000000297882 */ /* 0x000fe20000000000 */
[----:B------:R-:W-:Y:S01]  /*2720*/  UIADD3 UR8, UPT, UPT, UR21, 0x1e300, URZ ;  /* 0x0001e30015087890 */ /* 0x000fe2000fffe0ff */
[----:B------:R-:W-:Y:S01]  /*2730*/  UTMALDG.2D.2CTA [UR32], [UR26], desc[UR40] ;  /* 0x000028201a0075b4 */ /* 0x000fe20008209000 */
[----:B------:R-:W-:Y:S02]  /*2740*/  UIMAD UR12, UR9, UR7, UR5 ;  /* 0x00000007090c72a4 */ /* 0x000fe4000f8e0205 */
[----:B------:R-:W-:Y:S01]  /*2750*/  UPRMT UR21, UR22, 0x5410, URZ ;  /* 0x0000541016157896 */ /* 0x000fe200080000ff */
[----:B------:R-:W-:Y:S01]  /*2760*/  UMOV UR9, UR33 ;  /* 0x0000002100097c82 */ /* 0x000fe20008000000 */
[----:B------:R-:W-:Y:S07]  /*2770*/  UISETP.NE.AND UP0, UPT, UR15, UR36, UPT ;  /* 0x000000240f00728c */ /* 0x000fee000bf05270 */
[----:B------:R4:W-:Y:S02]  /*2780*/  UTMALDG.4D.IM2COL.2CTA [UR8], [UR24], UR21, desc[UR40] ;  /* 0x00002808180073b4 */ /* 0x0009e40008259015 */
[----:B----4-:R-:W-:Y:S01]  /*2790*/  UMOV UR21, UR28 ;  /* 0x0000001c00157c82 */ /* 0x010fe20008000000 */
[----:B-1----:R-:W-:Y:S05]  /*27a0*/  BRA.U UP0, `(.L_x_36) ;  /* 0xfffffffd00147547 */ /* 0x002fea000b83ffff */
.L_x_30:
[----:B---3--:R-:W-:Y:S01]  /*27b0*/  SHF.L.U32 R3, R2, 0x1f, RZ ;  /* 0x0000001f02037819 */ /* 0x008fe200000006ff */
[----:B------:R-:W-:-:S03]  /*27c0*/  NOP ;  /* 0x0000000000007918 */ /* 0x000fc60000000000 */
[----:B--2---:R-:W2:Y:S02]  /*27d0*/  SYNCS.PHASECHK.TRANS64.TRYWAIT P0, [UR29+0x120], R3 ;  /* 0x00012003ff0075a7 */ /* 0x004ea4000800111d */
[----:B--2---:R-:W-:Y:S05]  /*27e0*/  @!P0 BRA `(.L_x_37) ;  /* 0x0000007400dc8947 */ /* 0x004fea0003800000 */
.L_x_155:
[----:B------:R-:W3:Y:S01]  /*27f0*/  LDS.128 R4, [UR29+0x160] ;  /* 0x0001601dff047984 */ /* 0x000ee20008000c00 */
[----:B------:R-:W-:Y:S02]  /*2800*/  UIADD3 UR4, UPT, UPT, UR29, 0x128, URZ ;  /* 0x000001281d047890 */ /* 0x000fe4000fffe0ff */
[----:B------:R-:W-:Y:S01]  /*2810*/  UISETP.GE.AND UP0, UPT, UR39, 0x1, UPT ;  /* 0x000000012700788c */ /* 0x000fe2000bf06270 */
[----:B------:R-:W-:Y:S01]  /*2820*/  @!PT LDS RZ, [RZ] ;  /* 0x00000000fffff984 */ /* 0x000fe20000000800 */
[----:B------:R-:W-:Y:S01]  /*2830*/  @!PT LDS RZ, [RZ] ;  /* 0x00000000fffff984 */ /* 0x000fe20000000800 */
[----:B------:R-:W-:Y:S01]  /*2840*/  @!PT LDS RZ, [RZ] ;  /* 0x00000000fffff984 */ /* 0x000fe20000000800 */
[----:B------:R-:W-:Y:S01]  /*2850*/  @!PT LDS RZ, [RZ] ;  /* 0x00000000fffff984 */ /* 0x000fe20000000800 */
[----:B------:R4:W-:Y:S06]  /*2860*/  MEMBAR.ALL.CTA ;  /* 0x0000000000007992 */ /* 0x0009ec0000008000 */
[----:B----4-:R-:W4:Y:S01]  /*2870*/  FENCE.VIEW.ASYNC.S ;  /* 0x00000000000073c6 */ /* 0x010f220000000000 */
[----:B------:R-:W-:-:S09]  /*2880*/  UPRMT UR4, URZ, 0x654, UR4 ;  /* 0x00000654ff047896 */ /* 0x000fd20008000004 */
[----:B----4-:R-:W-:Y:S01]  /*2890*/  SYNCS.ARRIVE.TRANS64.RED.A1T0 RZ, [UR4], RZ ;  /* 0x000000ffffff79a7 */ /* 0x010fe20008100404 */
[----:B---3--:R-:W-:-:S13]  /*28a0*/  LOP3.LUT P0, RZ, R6, 0x1, RZ, 0xc0, !PT ;  /* 0x0000000106ff7812 */ /* 0x008fda000780c0ff */
[----:B------:R-:W-:Y:S01]  /*28b0*/  VOTEU.ANY UP1, P0 ;  /* 0x0000000000ff7886 */ /* 0x000fe20000020100 */
[----:B------:R-:W-:-:S13]  /*28c0*/  PLOP3.LUT P0, PT, PT, PT, UP1, 0x80, 0x8 ;  /* 0x000000000008781c */ /* 0x000fda0003f0f018 */
[----:B--2---:R-:W-:Y:S02]  /*28d0*/  @P0 MOV R0, R4 ;  /* 0x0000000400000202 */ /* 0x004fe40000000f00 */
[----:B------:R-:W-:Y:S02]  /*28e0*/  @P0 LOP3.LUT R4, R5, 0xffff, RZ, 0xc0, !PT ;  /* 0x0000ffff05040812 */ /* 0x000fe400078ec0ff */
[----:B------:R-:W-:Y:S02]  /*28f0*/  @P0 R2UR UR6, R0 ;  /* 0x00000000000602ca */ /* 0x000fe400000e0000 */
[----:B------:R-:W-:-:S11]  /*2900*/  @P0 R2UR UR5, R4 ;  /* 0x00000000040502ca */ /* 0x000fd600000e0000 */
[----:B------:R-:W-:Y:S02]  /*2910*/  @UP1 UMOV UR45, UR6 ;  /* 0x00000006002d1c82 */ /* 0x000fe40008000000 */
[----:B------:R-:W-:Y:S01]  /*2920*/  @UP1 UMOV UR44, UR5 ;  /* 0x00000005002c1c82 */ /* 0x000fe20008000000 */
[----:B------:R-:W-:Y:S05]  /*2930*/  BRA.U !UP0, `(.L_x_38) ;  /* 0x0000000108d47547 */ /* 0x000fea000b800000 */
[----:B------:R-:W1:Y:S01]  /*2940*/  LDCU.128 UR16, c[0x0][0xb10] ;  /* 0x00016200ff1077ac */ /* 0x000e620008000c00 */
[----:B------:R-:W2:Y:S01]  /*2950*/  LDCU UR21, c[0x0][0xb20] ;  /* 0x00016400ff1577ac */ /* 0x000ea20008000800 */
[----:B------:R-:W3:Y:S01]  /*2960*/  LDCU UR20, c[0x0][0xb0c] ;  /* 0x00016180ff1477ac */ /* 0x000ee20008000800 */
[----:B------:R-:W4:Y:S01]  /*2970*/  LDCU.64 UR8, c[0x0][0xb28] ;  /* 0x00016500ff0877ac */ /* 0x000f220008000a00 */
[----:B------:R-:W-:Y:S02]  /*2980*/  UISETP.NE.AND UP3, UPT, UR39, 0x1, UPT ;  /* 0x000000012700788c */ /* 0x000fe4000bf65270 */
[----:B-1----:R-:W-:Y:S02]  /*2990*/  UIMAD.WIDE.U32 UR4, UR48, UR19, URZ ;  /* 0x00000013300472a5 */ /* 0x002fe4000f8e00ff */
[----:B------:R-:W-:Y:S02]  /*29a0*/  UIMAD.WIDE.U32 UR6, UR50, UR16, URZ ;  /* 0x00000010320672a5 */ /* 0x000fe4000f8e00ff */
[----:B------:R-:W-:-:S02]  /*29b0*/  UISETP.NE.AND UP0, UPT, UR18, 0x1, UPT ;  /* 0x000000011200788c */ /* 0x000fc4000bf05270 */
[----:B------:R-:W-:Y:S01]  /*29c0*/  UIMAD.WIDE.U32 UR12, UR44, UR19, URZ ;  /* 0x000000132c0c72a5 */ /* 0x000fe2000f8e00ff */
[----:B------:R-:W-:Y:S01]  /*29d0*/  UMOV UR4, UR5 ;  /* 0x0000000500047c82 */ /* 0x000fe20008000000 */
[----:B---3--:R-:W-:Y:S02]  /*29e0*/  UISETP.NE.AND UP2, UPT, UR20, 0x1, UPT ;  /* 0x000000011400788c */ /* 0x008fe4000bf45270 */
[----:B--2---:R-:W-:Y:S02]  /*29f0*/  USHF.R.U32.HI UR5, URZ, UR21, UR4 ;  /* 0x00000015ff057299 */ /* 0x004fe40008011604 */
[----:B------:R-:W-:Y:S01]  /*2a00*/  UIMAD.WIDE.U32 UR14, UR45, UR16, URZ ;  /* 0x000000102d0e72a5 */ /* 0x000fe2000f8e00ff */
[----:B------:R-:W-:Y:S01]  /*2a10*/  UMOV UR4, UR7 ;  /* 0x0000000700047c82 */ /* 0x000fe20008000000 */
[----:B------:R-:W-:Y:S02]  /*2a20*/  USEL UR5, UR48, UR5, !UP0 ;  /* 0x0000000530057287 */ /* 0x000fe4000c000000 */
[----:B------:R-:W-:-:S02]  /*2a30*/  USHF.R.U32.HI UR4, URZ, UR17, UR4 ;  /* 0x00000011ff047299 */ /* 0x000fc40008011604 */
[----:B----4-:R-:W-:Y:S02]  /*2a40*/  UIMAD.WIDE.U32 UR10, UR5, UR8, URZ ;  /* 0x00000008050a72a5 */ /* 0x010fe4000f8e00ff */
[----:B------:R-:W-:Y:S01]  /*2a50*/  USEL UR6, UR50, UR4, !UP2 ;  /* 0x0000000432067287 */ /* 0x000fe2000d000000 */
[----:B------:R-:W-:Y:S02]  /*2a60*/  UMOV UR14, UR15 ;  /* 0x0000000f000e7c82 */ /* 0x000fe40008000000 */
[----:B------:R-:W-:Y:S01]  /*2a70*/  UMOV UR4, UR13 ;  /* 0x0000000d00047c82 */ /* 0x000fe20008000000 */
[----:B------:R-:W-:Y:S01]  /*2a80*/  UIMAD.WIDE.U32 UR12, UR6, UR8, URZ ;  /* 0x00000008060c72a5 */ /* 0x000fe2000f8e00ff */
[----:B------:R-:W-:Y:S01]  /*2a90*/  UMOV UR10, UR11 ;  /* 0x0000000b000a7c82 */ /* 0x000fe20008000000 */
[----:B------:R-:W-:Y:S02]  /*2aa0*/  USHF.R.U32.HI UR4, URZ, UR21, UR4 ;  /* 0x00000015ff047299 */ /* 0x000fe40008011604 */
[----:B------:R-:W-:-:S03]  /*2ab0*/  @UP3 USHF.R.U32.HI UR5, URZ, UR9, UR10 ;  /* 0x00000009ff053299 */ /* 0x000fc6000801160a */
[----:B------:R-:W-:Y:S01]  /*2ac0*/  UMOV UR12, UR13 ;  /* 0x0000000d000c7c82 */ /* 0x000fe20008000000 */
[----:B------:R-:W-:Y:S02]  /*2ad0*/  USHF.R.U32.HI UR17, URZ, UR17, UR14 ;  /* 0x00000011ff117299 */ /* 0x000fe4000801160e */
[----:B------:R-:W-:Y:S02]  /*2ae0*/  USEL UR4, UR44, UR4, !UP0 ;  /* 0x000000042c047287 */ /* 0x000fe4000c000000 */
[----:B------:R-:W-:Y:S02]  /*2af0*/  @UP3 USHF.R.U32.HI UR6, URZ, UR9, UR12 ;  /* 0x00000009ff063299 */ /* 0x000fe4000801160c */
[----:B------:R-:W-:Y:S02]  /*2b00*/  UIMAD UR7, UR39, UR5, URZ ;  /* 0x00000005270772a4 */ /* 0x000fe4000f8e02ff */
[----:B------:R-:W-:Y:S02]  /*2b10*/  USEL UR5, UR45, UR17, !UP2 ;  /* 0x000000112d057287 */ /* 0x000fe4000d000000 */
[----:B------:R-:W-:-:S02]  /*2b20*/  UIMAD UR12, UR39, UR6, URZ ;  /* 0x00000006270c72a4 */ /* 0x000fc4000f8e02ff */
[----:B------:R-:W-:Y:S02]  /*2b30*/  UISETP.GE.AND UP0, UPT, UR4, UR7, UPT ;  /* 0x000000070400728c */ /* 0x000fe4000bf06270 */
[----:B------:R-:W-:Y:S02]  /*2b40*/  UIMAD.WIDE.U32 UR10, UR4, UR8, URZ ;  /* 0x00000008040a72a5 */ /* 0x000fe4000f8e00ff */
[----:B------:R-:W-:Y:S02]  /*2b50*/  UISETP.GE.OR UP0, UPT, UR5, UR12, UP0 ;  /* 0x0000000c0500728c */ /* 0x000fe40008706670 */
[----:B------:R-:W-:Y:S02]  /*2b60*/  UIMAD.WIDE.U32 UR12, UR5, UR8, URZ ;  /* 0x00000008050c72a5 */ /* 0x000fe4000f8e00ff */
[----:B------:R-:W-:Y:S01]  /*2b70*/  UIADD3 UR10, UPT, UPT, -UR4, URZ, URZ ;  /* 0x000000ff040a7290 */ /* 0x000fe2000fffe1ff */
[----:B------:R-:W-:Y:S01]  /*2b80*/  UMOV UR8, UR11 ;  /* 0x0000000b00087c82 */ /* 0x000fe20008000000 */
[----:B------:R-:W-:-:S02]  /*2b90*/  UIADD3 UR11, UPT, UPT, -UR5, URZ, URZ ;  /* 0x000000ff050b7290 */ /* 0x000fc4000fffe1ff */
[----:B------:R-:W-:-:S03]  /*2ba0*/  USHF.R.U32.HI UR8, URZ, UR9, UR8 ;  /* 0x00000009ff087299 */ /* 0x000fc60008011608 */
[----:B------:R-:W-:Y:S01]  /*2bb0*/  @!UP0 UMOV UR7, UR13 ;  /* 0x0000000d00078c82 */ /* 0x000fe20008000000 */
[----:B------:R-:W-:Y:S02]  /*2bc0*/  UIMAD UR10, UR18, UR10, UR44 ;  /* 0x0000000a120a72a4 */ /* 0x000fe4000f8e022c */
[----:B------:R-:W-:Y:S02]  /*2bd0*/  USEL UR8, UR4, UR8, !UP3 ;  /* 0x0000000804087287 */ /* 0x000fe4000d800000 */
[----:B------:R-:W-:Y:S02]  /*2be0*/  @!UP0 USHF.R.U32.HI UR7, URZ, UR9, UR7 ;  /* 0x00000009ff078299 */ /* 0x000fe40008011607 */
[----:B------:R-:W-:Y:S02]  /*2bf0*/  UIADD3 UR9, UPT, UPT, -UR8, URZ, URZ ;  /* 0x000000ff08097290 */ /* 0x000fe4000fffe1ff */
[----:B------:R-:W-:Y:S02]  /*2c00*/  @!UP0 USEL UR7, UR5, UR7, !UP3 ;  /* 0x0000000705078287 */ /* 0x000fe4000d800000 */
[----:B------:R-:W-:-:S02]  /*2c10*/  UIMAD UR9, UR39, UR9, UR4 ;  /* 0x00000009270972a4 */ /* 0x000fc4000f8e0204 */
[----:B------:R-:W-:Y:S02]  /*2c20*/  @!UP0 UIADD3 UR8, UPT, UPT, UR8, -UR7, URZ ;  /* 0x8000000708088290 */ /* 0x000fe4000fffe0ff */
[----:B------:R-:W-:Y:S02]  /*2c30*/  @!UP0 UIMAD UR7, UR9, UR6, UR7 ;  /* 0x00000006090782a4 */ /* 0x000fe4000f8e0207 */
[----:B------:R-:W-:Y:S02]  /*2c40*/  @!UP0 UIMAD UR4, UR39, UR8, UR5 ;  /* 0x00000008270482a4 */ /* 0x000fe4000f8e0205 */
[----:B------:R-:W-:Y:S02]  /*2c50*/  UIMAD UR6, UR20, UR11, UR45 ;  /* 0x0000000b140672a4 */ /* 0x000fe4000f8e022d */
[----:B------:R-:W-:Y:S01]  /*2c60*/  UIMAD UR44, UR4, UR18, UR10 ;  /* 0x00000012042c72a4 */ /* 0x000fe2000f8e020a */
[----:B------:R-:W-:Y:S02]  /*2c70*/  @!UP0 UMOV UR5, UR7 ;  /* 0x0000000700058c82 */ /* 0x000fe40008000000 */
[----:B------:R-:W-:-:S12]  /*2c80*/  UIMAD UR45, UR5, UR20, UR6 ;  /* 0x00000014052d72a4 */ /* 0x000fd8000f8e0206 */
.L_x_38:
[----:B------:R-:W2:Y:S02]  /*2c90*/  LDCU UR4, c[0x0][0xb30] ;  /* 0x00016600ff0477ac */ /* 0x000ea40008000800 */
[----:B--2---:R-:W-:-:S09]  /*2ca0*/  UISETP.NE.AND UP0, UPT, UR4, 0x1, UPT ;  /* 0x000000010400788c */ /* 0x004fd2000bf05270 */
[----:B------:R-:W-:Y:S05]  /*2cb0*/  BRA.U UP0, `(.L_x_39) ;  /* 0x0000000100447547 */ /* 0x000fea000b800000 */
[----:B------:R-:W2:Y:S01]  /*2cc0*/  LDCU.128 UR8, c[0x0][0xb10] ;  /* 0x00016200ff0877ac */ /* 0x000ea20008000c00 */
[----:B------:R-:W3:Y:S01]  /*2cd0*/  LDCU UR12, c[0x0][0xb0c] ;  /* 0x00016180ff0c77ac */ /* 0x000ee20008000800 */
[----:B------:R-:W4:Y:S01]  /*2ce0*/  LDCU UR13, c[0x0][0xb20] ;  /* 0x00016400ff0d77ac */ /* 0x000f220008000800 */
[----:B--2---:R-:W-:Y:S02]  /*2cf0*/  UIMAD.WIDE.U32 UR6, UR45, UR8, URZ ;  /* 0x000000082d0672a5 */ /* 0x004fe4000f8e00ff */
[----:B------:R-:W-:Y:S02]  /*2d00*/  UIMAD.WIDE.U32 UR4, UR44, UR11, URZ ;  /* 0x0000000b2c0472a5 */ /* 0x000fe4000f8e00ff */
[----:B---3--:R-:W-:Y:S02]  /*2d10*/  UISETP.NE.AND UP2, UPT, UR12, 0x1, UPT ;  /* 0x000000010c00788c */ /* 0x008fe4000bf45270 */
[----:B------:R-:W-:Y:S01]  /*2d20*/  UISETP.NE.AND UP0, UPT, UR10, 0x1, UPT ;  /* 0x000000010a00788c */ /* 0x000fe2000bf05270 */
[----:B------:R-:W-:-:S02]  /*2d30*/  UMOV UR6, UR7 ;  /* 0x0000000700067c82 */ /* 0x000fc40008000000 */
[----:B------:R-:W-:Y:S01]  /*2d40*/  UMOV UR4, UR5 ;  /* 0x0000000500047c82 */ /* 0x000fe20008000000 */
[----:B------:R-:W-:Y:S02]  /*2d50*/  USHF.R.U32.HI UR6, URZ, UR9, UR6 ;  /* 0x00000009ff067299 */ /* 0x000fe40008011606 */
[----:B----4-:R-:W-:Y:S02]  /*2d60*/  USHF.R.U32.HI UR4, URZ, UR13, UR4 ;  /* 0x0000000dff047299 */ /* 0x010fe40008011604 */
[----:B------:R-:W-:Y:S02]  /*2d70*/  USEL UR5, UR45, UR6, !UP2 ;  /* 0x000000062d057287 */ /* 0x000fe4000d000000 */
[----:B------:R-:W-:-:S04]  /*2d80*/  USEL UR4, UR44, UR4, !UP0 ;  /* 0x000000042c047287 */ /* 0x000fc8000c000000 */
[----:B------:R-:W-:Y:S02]  /*2d90*/  UIADD3 UR6, UPT, UPT, UR5, -UR4, URZ ;  /* 0x8000000405067290 */ /* 0x000fe4000fffe0ff */
[----:B------:R-:W-:Y:S02]  /*2da0*/  UIADD3 UR4, UPT, UPT, -UR5, UR4, URZ ;  /* 0x0000000405047290 */ /* 0x000fe4000fffe1ff */
[----:B------:R-:W-:Y:S02]  /*2db0*/  UIMAD UR44, UR6, UR10, UR44 ;  /* 0x0000000a062c72a4 */ /* 0x000fe4000f8e022c */
[----:B------:R-:W-:-:S12]  /*2dc0*/  UIMAD UR45, UR4, UR12, UR45 ;  /* 0x0000000c042d72a4 */ /* 0x000fd8000f8e022d */
.L_x_39:
[----:B------:R-:W-:Y:S02]  /*2dd0*/  R2UR UR5, R52 ;  /* 0x00000000340572ca */ /* 0x000fe400000e0000 */
[----:B------:R-:W-:Y:S02]  /*2de0*/  R2UR UR4, R51 ;  /* 0x00000000330472ca */ /* 0x000fe400000e0000 */
[----:B------:R-:W-:Y:S02]  /*2df0*/  PLOP3.LUT P1, PT, PT, PT, PT, 0x80, 0x8 ;  /* 0x000000000008781c */ /* 0x000fe40003f2f070 */
[----:B------:R-:W-:-:S07]  /*2e00*/  LOP3.LUT R2, R2, 0x1, RZ, 0x3c, !PT ;  /* 0x0000000102027812 */ /* 0x000fce00078e3cff */
[----:B------:R-:W-:Y:S02]  /*2e10*/  UIADD3 UR21, UPT, UPT, UR45, UR5, URZ ;  /* 0x000000052d157290 */ /* 0x000fe4000fffe0ff */
[----:B------:R-:W-:Y:S01]  /*2e20*/  UIADD3 UR19, UPT, UPT, UR44, UR4, URZ ;  /* 0x000000042c137290 */ /* 0x000fe2000fffe0ff */
[----:B------:R-:W-:Y:S11]  /*2e30*/  BRA.U UP1, `(.L_x_40) ;  /* 0xffffffe901b07547 */ /* 0x000ff6000b83ffff */
[----:B------:R-:W-:Y:S01]  /*2e40*/  UIADD3 UR29, UPT, UPT, UR29, 0x68, URZ ;  /* 0x000000681d1d7890 */ /* 0x000fe2000fffe0ff */
[----:B------:R-:W-:-:S03]  /*2e50*/  MOV R2, UR23 ;  /* 0x0000001700027c02 */ /* 0x000fc60008000f00 */
[----:B------:R-:W-:Y:S01]  /*2e60*/  ULEA UR4, UR28, UR29, 0x3 ;  /* 0x0000001d1c047291 */ /* 0x000fe2000f8e18ff */
[----:B------:R-:W-:-:S08]  /*2e70*/  SHF.L.U32 R2, R2, 0x1f, RZ ;  /* 0x0000001f02027819 */ /* 0x000fd000000006ff */
[----:B------:R-:W2:Y:S02]  /*2e80*/  SYNCS.PHASECHK.TRANS64.TRYWAIT P0, [UR4], R2 ;  /* 0x00000002ff0075a7 */ /* 0x000ea40008001104 */
[----:B--2---:R-:W-:Y:S05]  /*2e90*/  @!P0 BRA `(.L_x_41) ;  /* 0x0000007000488947 */ /* 0x004fea0003800000 */
.L_x_157:
[----:B------:R-:W-:-:S04]  /*2ea0*/  UIADD3 UR4, UPT, UPT, UR28, 0x1, URZ ;  /* 0x000000011c047890 */ /* 0x000fc8000fffe0ff */
[----:B------:R-:W-:-:S04]  /*2eb0*/  UISETP.NE.AND UP0, UPT, UR4, 0xd, UPT ;  /* 0x0000000d0400788c */ /* 0x000fc8000bf05270 */
[----:B------:R-:W-:Y:S02]  /*2ec0*/  USEL UR5, URZ, 0x1, UP0 ;  /* 0x00000001ff057887 */ /* 0x000fe40008000000 */
[----:B------:R-:W-:Y:S02]  /*2ed0*/  USEL UR4, UR4, URZ, UP0 ;  /* 0x000000ff04047287 */ /* 0x000fe40008000000 */
[----:B------:R-:W-:Y:S02]  /*2ee0*/  ULOP3.LUT UR6, UR23, UR5, URZ, 0x3c, !UPT ;  /* 0x0000000517067292 */ /* 0x000fe4000f8e3cff */
[----:B------:R-:W-:-:S04]  /*2ef0*/  ULEA UR5, UR4, UR29, 0x3 ;  /* 0x0000001d04057291 */ /* 0x000fc8000f8e18ff */
[----:B--2---:R-:W-:-:S04]  /*2f00*/  MOV R2, UR6 ;  /* 0x0000000600027c02 */ /* 0x004fc80008000f00 */
[----:B------:R-:W-:-:S04]  /*2f10*/  SHF.L.U32 R2, R2, 0x1f, RZ ;  /* 0x0000001f02027819 */ /* 0x000fc800000006ff */
[----:B------:R-:W2:Y:S02]  /*2f20*/  SYNCS.PHASECHK.TRANS64.TRYWAIT P0, [UR5], R2 ;  /* 0x00000002ff0075a7 */ /* 0x000ea40008001105 */
[----:B--2---:R-:W-:Y:S05]  /*2f30*/  @!P0 BRA `(.L_x_42) ;  /* 0x0000007000388947 */ /* 0x004fea0003800000 */
.L_x_159:
        /* <DEDUP_REMOVED lines=10> */
.L_x_161:
        /* <DEDUP_REMOVED lines=10> */
.L_x_163:
        /* <DEDUP_REMOVED lines=10> */
.L_x_165:
        /* <DEDUP_REMOVED lines=10> */
.L_x_167:
        /* <DEDUP_REMOVED lines=10> */
.L_x_169:
        /* <DEDUP_REMOVED lines=10> */
.L_x_171:
        /* <DEDUP_REMOVED lines=10> */
.L_x_173:
        /* <DEDUP_REMOVED lines=10> */
.L_x_175:
        /* <DEDUP_REMOVED lines=10> */
.L_x_177:
        /* <DEDUP_REMOVED lines=10> */
.L_x_179:
[----:B------:R-:W-:-:S04]  /*3580*/  UIADD3 UR4, UPT, UPT, UR4, 0x1, URZ ;  /* 0x0000000104047890 */ /* 0x000fc8000fffe0ff */
[----:B------:R-:W-:-:S04]  /*3590*/  UISETP.NE.AND UP0, UPT, UR4, 0xd, UPT ;  /* 0x0000000d0400788c */ /* 0x000fc8000bf05270 */
[----:B------:R-:W-:Y:S02]  /*35a0*/  USEL UR5, URZ, 0x1, UP0 ;  /* 0x00000001ff057887 */ /* 0x000fe40008000000 */
[----:B------:R-:W-:Y:S02]  /*35b0*/  USEL UR4, UR4, URZ, UP0 ;  /* 0x000000ff04047287 */ /* 0x000fe40008000000 */
[----:B------:R-:W-:Y:S02]  /*35c0*/  ULOP3.LUT UR5, UR6, UR5, URZ, 0x3c, !UPT ;  /* 0x0000000506057292 */ /* 0x000fe4000f8e3cff */
[----:B------:R-:W-:-:S04]  /*35d0*/  ULEA UR4, UR4, UR29, 0x3 ;  /* 0x0000001d04047291 */ /* 0x000fc8000f8e18ff */
[----:B--2---:R-:W-:Y:S02]  /*35e0*/  IMAD.U32 R2, RZ, RZ, UR5 ;  /* 0x00000005ff027e24 */ /* 0x004fe4000f8e00ff */
[----:B------:R-:W-:-:S03]  /*35f0*/  MOV R0, UR4 ;  /* 0x0000000400007c02 */ /* 0x000fc60008000f00 */
[----:B------:R-:W-:-:S07]  /*3600*/  SHF.L.U32 R2, R2, 0x1f, RZ ;  /* 0x0000001f02027819 */ /* 0x000fce00000006ff */
.L_x_53:
[----:B--2---:R2:W3:Y:S02]  /*3610*/  SYNCS.PHASECHK.TRANS64.TRYWAIT P0, [R0+URZ], R2 ;  /* 0x00000002000075a7 */ /* 0x0044e400080011ff */
[----:B---3--:R-:W-:Y:S05]  /*3620*/  @!P0 NANOSLEEP.SYNCS 0x989680 ;  /* 0x009896800000895d */ /* 0x008fea0003900000 */
[----:B------:R-:W3:Y:S02]  /*3630*/  @!P0 SYNCS.PHASECHK.TRANS64 P0, [R0+URZ], R2 ;  /* 0x00000002000085a7 */ /* 0x000ee400080010ff */
[----:B-1-3--:R-:W-:Y:S05]  /*3640*/  @P0 EXIT ;  /* 0x000000000000094d */ /* 0x00afea0003800000 */
[----:B------:R-:W-:Y:S05]  /*3650*/  BRA `(.L_x_53) ;  /* 0xfffffffc00ec7947 */ /* 0x000fea000383ffff */
.L_x_22:
[----:B------:R-:W2:Y:S02]  /*3660*/  S2UR UR4, SR_CgaCtaId ;  /* 0x00000000000479c3 */ /* 0x000ea40000008800 */
[----:B--2---:R-:W-:-:S04]  /*3670*/  UISETP.NE.AND UP0, UPT, UR4, URZ, UPT ;  /* 0x000000ff0400728c */ /* 0x004fc8000bf05270 */
[----:B------:R-:W-:-:S09]  /*3680*/  UISETP.NE.OR UP0, UPT, UR18, 0x1, UP0 ;  /* 0x000000011200788c */ /* 0x000fd20008705670 */
[----:B------:R-:W-:Y:S05]  /*3690*/  BRA.U UP0, `(.L_x_54) ;  /* 0x0000000100b47547 */ /* 0x000fea000b800000 */
[----:B------:R-:W2:Y:S01]  /*36a0*/  S2UR UR5, SR_CgaCtaId ;  /* 0x00000000000579c3 */ /* 0x000ea20000008800 */
[----:B------:R-:W-:Y:S01]  /*36b0*/  UMOV UR4, 0x400 ;  /* 0x0000040000047882 */ /* 0x000fe20000000000 */
[----:B------:R-:W-:Y:S01]  /*36c0*/  HFMA2 R2, -RZ, RZ, 0, 5.9604644775390625e-08 ;  /* 0x00000001ff027431 */ /* 0x000fe200000001ff */
[----:B------:R-:W-:Y:S01]  /*36d0*/  ISETP.GE.U32.AND P0, PT, R3, 0x2, PT ;  /* 0x000000020300780c */ /* 0x000fe20003f06070 */
[----:B------:R-:W-:Y:S01]  /*36e0*/  IMAD.MOV.U32 R8, RZ, RZ, RZ ;  /* 0x000000ffff087224 */ /* 0x000fe200078e00ff */
[----:B--2---:R-:W-:-:S04]  /*36f0*/  ULEA UR4, UR5, UR4, 0x18 ;  /* 0x0000000405047291 */ /* 0x004fc8000f8ec0ff */
[----:B------:R-:W-:Y:S02]  /*3700*/  UIADD3 UR5, UPT, UPT, UR4, 0x128, URZ ;  /* 0x0000012804057890 */ /* 0x000fe4000fffe0ff */
[----:B------:R-:W-:Y:S02]  /*3710*/  UIADD3 UR8, UPT, UPT, UR4, 0x120, URZ ;  /* 0x0000012004087890 */ /* 0x000fe4000fffe0ff */
[----:B------:R-:W-:-:S12]  /*3720*/  UPRMT UR5, URZ, 0x654, UR5 ;  /* 0x00000654ff057896 */ /* 0x000fd80008000005 */
.L_x_57:
[----:B------:R-:W-:Y:S01]  /*3730*/  SHF.L.U32 R6, R2, 0x1f, RZ ;  /* 0x0000001f02067819 */ /* 0x000fe200000006ff */
[----:B------:R-:W-:Y:S02]  /*3740*/  IMAD.U32 R4, RZ, RZ, UR8 ;  /* 0x00000008ff047e24 */ /* 0x000fe4000f8e00ff */
[----:B------:R-:W-:Y:S01]  /*3750*/  @!P0 IMAD.MOV.U32 R5, RZ, RZ, 0x10 ;  /* 0x00000010ff058424 */ /* 0x000fe200078e00ff */
[----:B------:R-:W2:Y:S02]  /*3760*/  SYNCS.PHASECHK.TRANS64.TRYWAIT P1, [UR4+0x128], R6 ;  /* 0x00012806ff0075a7 */ /* 0x000ea40008021104 */
[----:B------:R-:W-:-:S04]  /*3770*/  PRMT R4, R3, 0x654, R4 ;  /* 0x0000065403047816 */ /* 0x000fc80000000004 */
[----:B------:R-:W-:Y:S01]  /*3780*/  SEL R0, R4, R0, !P0 ;  /* 0x0000000004007207 */ /* 0x000fe20004000000 */
[----:B--2---:R-:W-:Y:S06]  /*3790*/  @!P1 BRA `(.L_x_55) ;  /* 0x0000006c00289947 */ /* 0x004fec0003800000 */
.L_x_181:
[----:B------:R-:W-:Y:S01]  /*37a0*/  UIADD3 UR6, UPT, UPT, UR4, 0x160, URZ ;  /* 0x0000016004067890 */ /* 0x000fe2000fffe0ff */
[----:B------:R3:W-:Y:S01]  /*37b0*/  @!P0 SYNCS.ARRIVE.TRANS64.RED RZ, [R0+URZ], R5 ;  /* 0x0000000500ff89a7 */ /* 0x0007e200080004ff */
[----:B------:R-:W-:Y:S01]  /*37c0*/  UIADD3 UR7, UPT, UPT, UR4, 0x120, URZ ;  /* 0x0000012004077890 */ /* 0x000fe2000fffe0ff */
[----:B------:R-:W-:-:S08]  /*37d0*/  LOP3.LUT R2, R2, 0x1, RZ, 0x3c, !PT ;  /* 0x0000000102027812 */ /* 0x000fd000078e3cff */
[----:B------:R-:W-:Y:S06]  /*37e0*/  UGETNEXTWORKID.BROADCAST [UR6], [UR7] ;  /* 0x00000000060073ca */ /* 0x000fec0008000100 */
[----:B---3--:R-:W-:-:S04]  /*37f0*/  SHF.L.U32 R5, R8, 0x1f, RZ ;  /* 0x0000001f08057819 */ /* 0x008fc800000006ff */
[----:B------:R-:W3:Y:S02]  /*3800*/  SYNCS.PHASECHK.TRANS64.TRYWAIT P1, [UR4+0x120], R5 ;  /* 0x00012005ff0075a7 */ /* 0x000ee40008021104 */
[----:B---3--:R-:W-:Y:S05]  /*3810*/  @!P1 BRA `(.L_x_56) ;  /* 0x0000006c00209947 */ /* 0x008fea0003800000 */
.L_x_183:
[----:B--2---:R-:W2:Y:S01]  /*3820*/  LDS.128 R4, [UR4+0x160] ;  /* 0x00016004ff047984 */ /* 0x004ea20008000c00 */
[----:B------:R-:W-:Y:S01]  /*3830*/  LOP3.LUT R8, R8, 0x1, RZ, 0x3c, !PT ;  /* 0x0000000108087812 */ /* 0x000fe200078e3cff */
[----:B------:R-:W-:Y:S01]  /*3840*/  @!PT LDS RZ, [RZ] ;  /* 0x00000000fffff984 */ /* 0x000fe20000000800 */
[----:B------:R-:W-:Y:S01]  /*3850*/  @!PT LDS RZ, [RZ] ;  /* 0x00000000fffff984 */ /* 0x000fe20000000800 */
[----:B------:R-:W-:Y:S01]  /*3860*/  @!PT LDS RZ, [RZ] ;  /* 0x00000000fffff984 */ /* 0x000fe20000000800 */
[----:B------:R-:W-:Y:S01]  /*3870*/  @!PT LDS RZ, [RZ] ;  /* 0x00000000fffff984 */ /* 0x000fe20000000800 */
[----:B------:R3:W-:Y:S06]  /*3880*/  MEMBAR.ALL.CTA ;  /* 0x0000000000007992 */ /* 0x0007ec0000008000 */
[----:B---3--:R-:W3:Y:S02]  /*3890*/  FENCE.VIEW.ASYNC.S ;  /* 0x00000000000073c6 */ /* 0x008ee40000000000 */
[----:B---3--:R-:W-:Y:S01]  /*38a0*/  SYNCS.ARRIVE.TRANS64.RED.A1T0 RZ, [UR5], RZ ;  /* 0x000000ffffff79a7 */ /* 0x008fe20008100405 */
[----:B--2---:R-:W-:-:S13]  /*38b0*/  LOP3.LUT P1, RZ, R6, 0x1, RZ, 0xc0, !PT ;  /* 0x0000000106ff7812 */ /* 0x004fda000782c0ff */
[----:B------:R-:W-:Y:S05]  /*38c0*/  @P1 BRA `(.L_x_57) ;  /* 0xfffffffc00981947 */ /* 0x000fea000383ffff */
[----:B------:R-:W-:-:S04]  /*38d0*/  SHF.L.U32 R0, R2, 0x1f, RZ ;  /* 0x0000001f02007819 */ /* 0x000fc800000006ff */
[----:B------:R-:W2:Y:S02]  /*38e0*/  SYNCS.PHASECHK.TRANS64 P0, [UR4+0x128], R0 ;  /* 0x00012800ff0075a7 */ /* 0x000ea40008001004 */
[----:B-12---:R-:W-:Y:S05]  /*38f0*/  @P0 EXIT ;  /* 0x000000000000094d */ /* 0x006fea0003800000 */
[----:B------:R-:W-:-:S07]  /*3900*/  MOV R0, UR4 ;  /* 0x0000000400007c02 */ /* 0x000fce0008000f00 */
.L_x_58:
[----:B-1----:R-:W-:-:S04]  /*3910*/  SHF.L.U32 R3, R2, 0x1f, RZ ;  /* 0x0000001f02037819 */ /* 0x002fc800000006ff */
[----:B------:R1:W2:Y:S03]  /*3920*/  SYNCS.PHASECHK.TRANS64.TRYWAIT P0, [R0+URZ+0x128], R3 ;  /* 0x00012803000075a7 */ /* 0x0002a600080011ff */
[----:B--2---:R-:W-:Y:S05]  /*3930*/  @!P0 NANOSLEEP.SYNCS 0x989680 ;  /* 0x009896800000895d */ /* 0x004fea0003900000 */
[----:B------:R-:W2:Y:S02]  /*3940*/  @!P0 SYNCS.PHASECHK.TRANS64 P0, [R0+URZ+0x128], R3 ;  /* 0x00012803000085a7 */ /* 0x000ea400080010ff */
[----:B--2---:R-:W-:Y:S05]  /*3950*/  @P0 EXIT ;  /* 0x000000000000094d */ /* 0x004fea0003800000 */
[----:B------:R-:W-:Y:S05]  /*3960*/  BRA `(.L_x_58) ;  /* 0xfffffffc00e87947 */ /* 0x000fea000383ffff */
.L_x_54:
[----:B------:R-:W-:Y:S05]  /*3970*/  BRA.U UP4, `(.L_x_59) ;  /* 0x00000011049c7547 */ /* 0x000fea000b800000 */
[----:B------:R-:W2:Y:S01]  /*3980*/  S2UR UR4, SR_CgaCtaId ;  /* 0x00000000000479c3 */ /* 0x000ea20000008800 */
[----:B------:R-:W-:Y:S01]  /*3990*/  UMOV UR5, 0x40 ;  /* 0x0000004000057882 */ /* 0x000fe20000000000 */
[----:B------:R-:W-:Y:S01]  /*39a0*/  NOP ;  /* 0x0000000000007918 */ /* 0x000fe20000000000 */
[----:B------:R-:W-:Y:S01]  /*39b0*/  UMOV UR6, 0x400 ;  /* 0x0000040000067882 */ /* 0x000fe20000000000 */
[----:B--2---:R-:W-:Y:S02]  /*39c0*/  ULEA UR5, UR4, UR5, 0x18 ;  /* 0x0000000504057291 */ /* 0x004fe4000f8ec0ff */
[----:B------:R-:W-:-:S07]  /*39d0*/  ULEA UR6, UR4, UR6, 0x18 ;  /* 0x0000000604067291 */ /* 0x000fce000f8ec0ff */
[----:B------:R-:W2:Y:S02]  /*39e0*/  LDS.U8 R3, [UR5+0x1c] ;  /* 0x00001c05ff037984 */ /* 0x000ea40008000000 */
[----:B--2---:R-:W-:-:S13]  /*39f0*/  ISETP.NE.AND P0, PT, R3, RZ, PT ;  /* 0x000000ff0300720c */ /* 0x004fda0003f05270 */
[----:B------:R-:W-:Y:S05]  /*3a00*/  @P0 BRA `(.L_x_60) ;  /* 0x0000000400080947 */ /* 0x000fea0003800000 */
[----:B------:R-:W-:Y:S02]  /*3a10*/  UISETP.NE.U32.AND UP1, UPT, UR41, 0x1, UPT ;  /* 0x000000012900788c */ /* 0x000fe4000bf25070 */
[----:B------:R-:W-:-:S07]  /*3a20*/  UIADD3 UR7, UPT, UPT, UR5, 0x8, URZ ;  /* 0x0000000805077890 */ /* 0x000fce000fffe0ff */
[----:B------:R-:W-:Y:S05]  /*3a30*/  BRA.U !UP1, `(.L_x_61) ;  /* 0x00000001099c7547 */ /* 0x000fea000b800000 */
[----:B------:R-:W-:Y:S01]  /*3a40*/  ELECT P0, URZ, PT ;  /* 0x0000000000ff782f */ /* 0x000fe20003800000 */
[----:B------:R-:W-:-:S12]  /*3a50*/  BSSY B0, `(.L_x_61) ;  /* 0x0000025000007945 */ /* 0x000fd80003800000 */
[----:B------:R-:W-:Y:S05]  /*3a60*/  @!P0 BRA `(.L_x_62) ;  /* 0x00000000008c8947 */ /* 0x000fea0003800000 */
[----:B------:R-:W-:-:S05]  /*3a70*/  UMOV UR4, 0x10 ;  /* 0x0000001000047882 */ /* 0x000fca0000000000 */
[----:B------:R-:W-:Y:S04]  /*3a80*/  DEPBAR.LE SB2, 0x36 ;  /* 0x0000ad800000791a */ /* 0x000fe80000000000 */
[----:B------:R-:W2:Y:S02]  /*3a90*/  UTCATOMSWS.2CTA.FIND_AND_SET.ALIGN UP0, UR4, UR4 ;  /* 0x00000004000475e3 */ /* 0x000ea40008200800 */
[----:B--2---:R-:W-:Y:S01]  /*3aa0*/  MOV R10, UR4 ;  /* 0x00000004000a7c02 */ /* 0x004fe20008000f00 */
[----:B------:R-:W-:Y:S06]  /*3ab0*/  BRA.U UP0, `(.L_x_63) ;  /* 0x0000000100187547 */ /* 0x000fec000b800000 */
.L_x_64:
[----:B------:R-:W-:Y:S05]  /*3ac0*/  NANOSLEEP 0x64 ;  /* 0x000000640000795d */ /* 0x000fea0003800000 */
[----:B------:R-:W-:-:S05]  /*3ad0*/  UMOV UR4, 0x10 ;  /* 0x0000001000047882 */ /* 0x000fca0000000000 */
[----:B------:R-:W-:Y:S04]  /*3ae0*/  DEPBAR.LE SB2, 0x36 ;  /* 0x0000ad800000791a */ /* 0x000fe80000000000 */
[----:B------:R-:W2:Y:S02]  /*3af0*/  UTCATOMSWS.2CTA.FIND_AND_SET.ALIGN UP0, UR4, UR4 ;  /* 0x00000004000475e3 */ /* 0x000ea40008200800 */
[----:B--2---:R-:W-:Y:S01]  /*3b00*/  MOV R10, UR4 ;  /* 0x00000004000a7c02 */ /* 0x004fe20008000f00 */
[----:B------:R-:W-:Y:S05]  /*3b10*/  BRA.U !UP0, `(.L_x_64) ;  /* 0xfffffffd08e87547 */ /* 0x000fea000b83ffff */
.L_x_63:
[----:B------:R-:W2:Y:S01]  /*3b20*/  LDS R6, [UR5+0x10] ;  /* 0x00001005ff067984 */ /* 0x000ea20008000800 */
[----:B------:R-:W-:Y:S01]  /*3b30*/  IMAD.U32 R3, RZ, RZ, UR6 ;  /* 0x00000006ff037e24 */ /* 0x000fe2000f8e00ff */
[----:B------:R-:W-:-:S03]  /*3b40*/  MOV R4, UR40 ;  /* 0x0000002800047c02 */ /* 0x000fc60008000f00 */
[----:B------:R-:W-:Y:S01]  /*3b50*/  VIADD R3, R3, 0x170 ;  /* 0x0000017003037836 */ /* 0x000fe20000000000 */
[----:B--2---:R-:W-:-:S04]  /*3b60*/  SHF.L.U32 R6, R6, 0x1f, RZ ;  /* 0x0000001f06067819 */ /* 0x004fc800000006ff */
[----:B------:R-:W2:Y:S02]  /*3b70*/  SYNCS.PHASECHK.TRANS64.TRYWAIT P0, [UR5+0x8], R6 ;  /* 0x00000806ff0075a7 */ /* 0x000ea40008001105 */
[----:B--2---:R-:W-:Y:S05]  /*3b80*/  @P0 BRA `(.L_x_65) ;  /* 0x0000000000080947 */ /* 0x004fea0003800000 */
[----:B------:R-:W2:Y:S02]  /*3b90*/  SYNCS.PHASECHK.TRANS64.TRYWAIT P0, [UR5+0x8], R6 ;  /* 0x00000806ff0075a7 */ /* 0x000ea40008001105 */
[----:B--2---:R-:W-:Y:S05]  /*3ba0*/  @!P0 BRA `(.L_x_66) ;  /* 0x0000006800548947 */ /* 0x004fea0003800000 */
.L_x_65:
[----:B------:R-:W-:Y:S01]  /*3bb0*/  PRMT R4, R4, 0x654, R3 ;  /* 0x0000065404047816 */ /* 0x000fe20000000003 */
[----:B------:R-:W-:Y:S01]  /*3bc0*/  HFMA2 R3, -RZ, RZ, 0, 5.9604644775390625e-08 ;  /* 0x00000001ff037431 */ /* 0x000fe200000001ff */
[----:B------:R-:W-:Y:S01]  /*3bd0*/  UPRMT UR4, UR40, 0x654, UR7 ;  /* 0x0000065428047896 */ /* 0x000fe20008000007 */
[----:B------:R-:W-:Y:S02]  /*3be0*/  IMAD.MOV.U32 R8, RZ, RZ, 0xffff ;  /* 0x0000ffffff087424 */ /* 0x000fe400078e00ff */
[----:B--2---:R-:W-:Y:S02]  /*3bf0*/  IMAD.MOV.U32 R6, RZ, RZ, 0x4 ;  /* 0x00000004ff067424 */ /* 0x004fe400078e00ff */
[----:B------:R-:W-:Y:S01]  /*3c00*/  IMAD.SHL.U32 R9, R10, 0x20, RZ ;  /* 0x000000200a097824 */ /* 0x000fe200078e00ff */
[----:B------:R-:W-:Y:S02]  /*3c10*/  MOV R5, UR4 ;  /* 0x0000000400057c02 */ /* 0x000fe40008000f00 */
[-C--:B------:R-:W-:Y:S01]  /*3c20*/  SHF.L.U32 R8, R8, R10.reuse, RZ ;  /* 0x0000000a08087219 */ /* 0x080fe200000006ff */
[----:B------:R2:W-:Y:S01]  /*3c30*/  SYNCS.ARRIVE.TRANS64.RED RZ, [UR4], R6 ;  /* 0x00000006ffff79a7 */ /* 0x0005e20008000404 */
[----:B------:R-:W-:Y:S01]  /*3c40*/  SHF.L.U32 R7, R3, R10, RZ ;  /* 0x0000000a03077219 */ /* 0x000fe200000006ff */
[----:B------:R2:W-:Y:S04]  /*3c50*/  STS [UR6+0x170], R9 ;  /* 0x00017009ff007988 */ /* 0x0005e80008000806 */
[----:B------:R2:W-:Y:S04]  /*3c60*/  STAS [R4.64], R10 ;  /* 0x0000000a04007dbd */ /* 0x0005e8000c0008ff */
[----:B------:R2:W-:Y:S04]  /*3c70*/  ATOMS.OR RZ, [UR5+0x14], R8 ;  /* 0x00001408ffff798c */ /* 0x0005e8000b000005 */
[----:B------:R2:W-:Y:S04]  /*3c80*/  ATOMS.OR RZ, [UR5+0x18], R7 ;  /* 0x00001807ffff798c */ /* 0x0005e8000b000005 */
[----:B------:R2:W-:Y:S02]  /*3c90*/  ATOMS.XOR RZ, [UR5+0x10], R3 ;  /* 0x00001003ffff798c */ /* 0x0005e4000b800005 */
.L_x_62:
[----:B-1----:R-:W-:Y:S05]  /*3ca0*/  BSYNC B0 ;  /* 0x0000000000007941 */ /* 0x002fea0003800000 */
.L_x_61:
[----:B------:R-:W-:Y:S05]  /*3cb0*/  BRA.U UP1, `(.L_x_67) ;  /* 0x00000001016c7547 */ /* 0x000fea000b800000 */
[----:B------:R-:W-:-:S03]  /*3cc0*/  UMOV UR4, 0xffffffff ;  /* 0xffffffff00047882 */ /* 0x000fc60000000000 */
[----:B------:R-:W-:Y:S05]  /*3cd0*/  BRA.DIV UR4, `(.L_x_68) ;  /* 0x0000006a04207947 */ /* 0x000fea000b800000 */
[----:B------:R-:W-:-:S13]  /*3ce0*/  ELECT P6, URZ, PT ;  /* 0x0000000000ff782f */ /* 0x000fda00038c0000 */
.L_x_186:
[----:B------:R-:W-:Y:S05]  /*3cf0*/  @!P6 BRA `(.L_x_67) ;  /* 0x00000000005ce947 */ /* 0x000fea0003800000 */
[----:B--2---:R-:W2:Y:S02]  /*3d00*/  LDS R4, [UR5+0x10] ;  /* 0x00001005ff047984 */ /* 0x004ea40008000800 */
[----:B--2---:R-:W-:-:S04]  /*3d10*/  SHF.L.U32 R4, R4, 0x1f, RZ ;  /* 0x0000001f04047819 */ /* 0x004fc800000006ff */
[----:B------:R-:W2:Y:S02]  /*3d20*/  SYNCS.PHASECHK.TRANS64.TRYWAIT P0, [UR5+0x8], R4 ;  /* 0x00000804ff0075a7 */ /* 0x000ea40008001105 */
[----:B--2---:R-:W-:Y:S05]  /*3d30*/  @P0 BRA `(.L_x_69) ;  /* 0x0000000000080947 */ /* 0x004fea0003800000 */
[----:B------:R-:W2:Y:S02]  /*3d40*/  SYNCS.PHASECHK.TRANS64.TRYWAIT P0, [UR5+0x8], R4 ;  /* 0x00000804ff0075a7 */ /* 0x000ea40008001105 */
[----:B--2---:R-:W-:Y:S05]  /*3d50*/  @!P0 BRA `(.L_x_70) ;  /* 0x0000006800208947 */ /* 0x004fea0003800000 */
.L_x_69:
[----:B------:R-:W3:Y:S01]  /*3d60*/  LDS R6, [UR6+0x170] ;  /* 0x00017006ff067984 */ /* 0x000ee20008000800 */
[----:B--2---:R-:W-:Y:S02]  /*3d70*/  HFMA2 R3, -RZ, RZ, 0, 5.9604644775390625e-08 ;  /* 0x00000001ff037431 */ /* 0x004fe400000001ff */
[----:B------:R-:W-:Y:S01]  /*3d80*/  IMAD.MOV.U32 R4, RZ, RZ, 0xffff ;  /* 0x0000ffffff047424 */ /* 0x000fe200078e00ff */
[----:B------:R-:W-:Y:S01]  /*3d90*/  UPRMT UR4, UR40, 0x654, UR7 ;  /* 0x0000065428047896 */ /* 0x000fe20008000007 */
[----:B---3--:R-:W-:-:S03]  /*3da0*/  IMAD.SHL.U32 R5, R6, 0x20, RZ ;  /* 0x0000002006057824 */ /* 0x008fc600078e00ff */
[-C--:B------:R-:W-:Y:S02]  /*3db0*/  SHF.L.U32 R4, R4, R6.reuse, RZ ;  /* 0x0000000604047219 */ /* 0x080fe400000006ff */
[----:B------:R-:W-:Y:S01]  /*3dc0*/  SHF.L.U32 R6, R3, R6, RZ ;  /* 0x0000000603067219 */ /* 0x000fe200000006ff */
[----:B------:R3:W-:Y:S04]  /*3dd0*/  STS [UR6+0x170], R5 ;  /* 0x00017005ff007988 */ /* 0x0007e80008000806 */
[----:B------:R3:W-:Y:S04]  /*3de0*/  ATOMS.OR RZ, [UR5+0x14], R4 ;  /* 0x00001404ffff798c */ /* 0x0007e8000b000005 */
[----:B------:R3:W-:Y:S01]  /*3df0*/  ATOMS.OR RZ, [UR5+0x18], R6 ;  /* 0x00001806ffff798c */ /* 0x0007e2000b000005 */
[----:B------:R-:W-:Y:S03]  /*3e00*/  SYNCS.ARRIVE.TRANS64.RED.A1T0 RZ, [UR4], RZ ;  /* 0x000000ffffff79a7 */ /* 0x000fe60008100404 */
[----:B------:R3:W-:Y:S01]  /*3e10*/  ATOMS.XOR RZ, [UR5+0x10], R3 ;  /* 0x00001003ffff798c */ /* 0x0007e2000b800005 */
[----:B------:R-:W-:Y:S05]  /*3e20*/  BRA `(.L_x_67) ;  /* 0x0000000000107947 */ /* 0x000fea0003800000 */
.L_x_60:
[----:B------:R-:W-:Y:S02]  /*3e30*/  MOV R3, 0xffffffff ;  /* 0xffffffff00037802 */ /* 0x000fe40000000f00 */
[----:B------:R-:W-:-:S03]  /*3e40*/  MOV R4, 0x3e70 ;  /* 0x00003e7000047802 */ /* 0x000fc60000000f00 */
[----:B------:R2:W-:Y:S04]  /*3e50*/  STS [UR6+0x170], R3 ;  /* 0x00017003ff007988 */ /* 0x0005e80008000806 */
[----:B-12--5:R-:W-:Y:S05]  /*3e60*/  CALL.REL.NOINC `($__internal_1_$__cuda_sm10x_tcgen05_guardrail_trap_phase_invalid_during_alloc) ;  /* 0x0000006c00d07944 */ /* 0x026fea0003c00000 */
.L_x_67:
[----:B------:R-:W-:Y:S05]  /*3e70*/  WARPSYNC.ALL ;  /* 0x0000000000007948 */ /* 0x000fea0003800000 */
[----:B------:R-:W4:Y:S01]  /*3e80*/  S2UR UR21, SR_CgaCtaId ;  /* 0x00000000001579c3 */ /* 0x000f220000008800 */
[----:B------:R-:W-:Y:S01]  /*3e90*/  UMOV UR4, 0x400 ;  /* 0x0000040000047882 */ /* 0x000fe20000000000 */
[----:B------:R-:W-:-:S06]  /*3ea0*/  NOP ;  /* 0x0000000000007918 */ /* 0x000fcc0000000000 */
[----:B------:R-:W-:Y:S06]  /*3eb0*/  BAR.ARV 0x6, 0xa0 ;  /* 0x0182800000007b1d */ /* 0x000fec0000002000 */
[----:B------:R-:W1:Y:S01]  /*3ec0*/  LDCU UR6, c[0x0][0x390] ;  /* 0x00007200ff0677ac */ /* 0x000e620008000800 */
[----:B------:R-:W-:Y:S01]  /*3ed0*/  LOP3.LUT R2, R2, 0xffff, RZ, 0xc0, !PT ;  /* 0x0000ffff02027812 */ /* 0x000fe200078ec0ff */
[----:B------:R-:W-:Y:S01]  /*3ee0*/  IMAD.MOV.U32 R11, RZ, RZ, 0x1 ;  /* 0x00000001ff0b7424 */ /* 0x000fe200078e00ff */
[----:B------:R-:W-:Y:S01]  /*3ef0*/  LOP3.LUT R0, R0, 0xffff, RZ, 0xc0, !PT ;  /* 0x0000ffff00007812 */ /* 0x000fe200078ec0ff */
[----:B--2---:R-:W-:Y:S01]  /*3f00*/  IMAD.MOV.U32 R10, RZ, RZ, RZ ;  /* 0x000000ffff0a7224 */ /* 0x004fe200078e00ff */
[----:B------:R-:W-:Y:S01]  /*3f10*/  R2UR UR22, R2 ;  /* 0x00000000021672ca */ /* 0x000fe200000e0000 */
[----:B------:R-:W-:Y:S01]  /*3f20*/  IMAD.MOV.U32 R9, RZ, RZ, RZ ;  /* 0x000000ffff097224 */ /* 0x000fe200078e00ff */
[----:B------:R-:W-:Y:S01]  /*3f30*/  R2UR UR37, R0 ;  /* 0x00000000002572ca */ /* 0x000fe200000e0000 */
[----:B------:R-:W-:Y:S01]  /*3f40*/  UMOV UR25, URZ ;  /* 0x000000ff00197c82 */ /* 0x000fe20008000000 */
[----:B------:R-:W-:Y:S01]  /*3f50*/  UMOV UR18, URZ ;  /* 0x000000ff00127c82 */ /* 0x000fe20008000000 */
[----:B----4-:R-:W-:-:S02]  /*3f60*/  ULEA UR21, UR21, UR4, 0x18 ;  /* 0x0000000415157291 */ /* 0x010fc4000f8ec0ff */
[----:B------:R-:W-:Y:S02]  /*3f70*/  UISETP.NE.AND UP4, UPT, UR41, URZ, UPT ;  /* 0x000000ff2900728c */ /* 0x000fe4000bf85270 */
[----:B------:R-:W-:Y:S02]  /*3f80*/  UIADD3 UR5, UPT, UPT, UR21, 0x4300, URZ ;  /* 0x0000430015057890 */ /* 0x000fe4000fffe0ff */
[----:B------:R-:W-:Y:S02]  /*3f90*/  UIADD3 UR7, UPT, UPT, UR21, 0x1e300, URZ ;  /* 0x0001e30015077890 */ /* 0x000fe4000fffe0ff */
[----:B-1----:R-:W-:Y:S01]  /*3fa0*/  UIADD3 UR6, UPT, UPT, UR6, 0x3f, URZ ;  /* 0x0000003f06067890 */ /* 0x002fe2000fffe0ff */
[----:B---3--:R-:W1:Y:S01]  /*3fb0*/  LDS R3, [UR21+0x170] ;  /* 0x00017015ff037984 */ /* 0x008e620008000800 */
[----:B------:R-:W-:Y:S02]  /*3fc0*/  UIADD3 UR36, UPT, UPT, UR21, 0x128, URZ ;  /* 0x0000012815247890 */ /* 0x000fe4000fffe0ff */
[----:B------:R-:W-:-:S02]  /*3fd0*/  USHF.R.S32.HI UR4, URZ, 0x1f, UR6 ;  /* 0x0000001fff047899 */ /* 0x000fc40008011406 */
[----:B------:R-:W-:Y:S02]  /*3fe0*/  USHF.R.U32.HI UR5, URZ, 0x4, UR5 ;  /* 0x00000004ff057899 */ /* 0x000fe40008011605 */
[----:B------:R-:W-:Y:S02]  /*3ff0*/  ULEA.HI UR4, UR4, UR6, URZ, 0x6 ;  /* 0x0000000604047291 */ /* 0x000fe4000f8f30ff */
[----:B------:R-:W-:Y:S02]  /*4000*/  USHF.R.U32.HI UR7, URZ, 0x4, UR7 ;  /* 0x00000004ff077899 */ /* 0x000fe40008011607 */
[----:B------:R-:W-:Y:S02]  /*4010*/  USHF.R.S32.HI UR27, URZ, 0x6, UR4 ;  /* 0x00000006ff1b7899 */ /* 0x000fe40008011404 */
[----:B------:R-:W-:Y:S02]  /*4020*/  UPRMT UR36, URZ, 0x654, UR36 ;  /* 0x00000654ff247896 */ /* 0x000fe40008000024 */
[----:B------:R-:W-:-:S02]  /*4030*/  UISETP.LT.AND UP0, UPT, UR27, 0x1, UPT ;  /* 0x000000011b00788c */ /* 0x000fc4000bf01270 */
[----:B------:R-:W-:Y:S02]  /*4040*/  ULOP3.LUT UR24, UR5, 0x3fff, URZ, 0xc0, !UPT ;  /* 0x00003fff05187892 */ /* 0x000fe4000f8ec0ff */
[----:B------:R-:W-:Y:S02]  /*4050*/  USEL UR38, UR27, 0x1, !UP0 ;  /* 0x000000011b267887 */ /* 0x000fe4000c000000 */
[----:B------:R-:W-:Y:S02]  /*4060*/  ULOP3.LUT UR23, UR7, 0x3fff, URZ, 0xc0, !UPT ;  /* 0x00003fff07177892 */ /* 0x000fe4000f8ec0ff */
[----:B------:R-:W-:Y:S01]  /*4070*/  UIADD3 UR38, UPT, UPT, -UR38, URZ, URZ ;  /* 0x000000ff26267290 */ /* 0x000fe2000fffe1ff */
[----:B------:R-:W-:Y:S01]  /*4080*/  UMOV UR34, 0x0 ;  /* 0x0000000000227882 */ /* 0x000fe20000000000 */
[----:B------:R-:W-:Y:S01]  /*4090*/  UMOV UR35, 0x8218010 ;  /* 0x0821801000237882 */ /* 0x000fe20000000000 */
[----:B------:R-:W-:Y:S01]  /*40a0*/  UMOV UR32, 0x0 ;  /* 0x0000000000207882 */ /* 0x000fe20000000000 */
[----:B------:R-:W-:Y:S01]  /*40b0*/  UMOV UR33, 0x8218010 ;  /* 0x0821801000217882 */ /* 0x000fe20000000000 */
[----:B------:R-:W-:Y:S01]  /*40c0*/  UMOV UR30, 0x0 ;  /* 0x00000000001e7882 */ /* 0x000fe20000000000 */
[----:B------:R-:W-:Y:S01]  /*40d0*/  UMOV UR31, 0x8218010 ;  /* 0x08218010001f7882 */ /* 0x000fe20000000000 */
[----:B------:R-:W-:Y:S01]  /*40e0*/  UMOV UR28, 0x0 ;  /* 0x00000000001c7882 */ /* 0x000fe20000000000 */
[----:B------:R-:W-:Y:S01]  /*40f0*/  UMOV UR29, 0x8218010 ;  /* 0x08218010001d7882 */ /* 0x000fe20000000000 */
[C---:B-1----:R-:W-:Y:S01]  /*4100*/  VIADD R5, R3.reuse, 0x40 ;  /* 0x0000004003057836 */ /* 0x042fe20000000000 */
[----:B------:R-:W-:-:S04]  /*4110*/  LOP3.LUT R4, R3, 0xffff, RZ, 0xc0, !PT ;  /* 0x0000ffff03047812 */ /* 0x000fc800078ec0ff */
[----:B------:R-:W-:-:S05]  /*4120*/  LOP3.LUT R5, R5, 0xffff, RZ, 0xc0, !PT ;  /* 0x0000ffff05057812 */ /* 0x000fca00078ec0ff */
[----:B------:R1:W-:Y:S02]  /*4130*/  STL.64 [R1], R4 ;  /* 0x0000000401007387 */ /* 0x0003e40000100a00 */
.L_x_79:
[----:B--2---:R-:W-:-:S04]  /*4140*/  SHF.L.U32 R2, R10, 0x1f, RZ ;  /* 0x0000001f0a027819 */ /* 0x004fc800000006ff */
[----:B------:R-:W2:Y:S02]  /*4150*/  SYNCS.PHASECHK.TRANS64.TRYWAIT P0, [UR21+0x120], R2 ;  /* 0x00012002ff0075a7 */ /* 0x000ea40008001115 */
[----:B--2-4-:R-:W-:Y:S05]  /*4160*/  @!P0 BRA `(.L_x_71) ;  /* 0x0000006400348947 */ /* 0x014fea0003800000 */
.L_x_188:
[----:B-1----:R-:W1:Y:S01]  /*4170*/  LDS.128 R4, [UR21+0x160] ;  /* 0x00016015ff047984 */ /* 0x002e620008000c00 */
[----:B------:R-:W-:Y:S01]  /*4180*/  ULEA UR26, UR25, UR21, 0x3 ;  /* 0x00000015191a7291 */ /* 0x000fe2000f8e18ff */
[----:B------:R-:W-:Y:S01]  /*4190*/  @!PT LDS RZ, [RZ] ;  /* 0x00000000fffff984 */ /* 0x000fe20000000800 */
[----:B------:R-:W-:Y:S01]  /*41a0*/  @!PT LDS RZ, [RZ] ;  /* 0x00000000fffff984 */ /* 0x000fe20000000800 */
[----:B------:R-:W-:Y:S01]  /*41b0*/  @!PT LDS RZ, [RZ] ;  /* 0x00000000fffff984 */ /* 0x000fe20000000800 */
[----:B------:R-:W-:Y:S01]  /*41c0*/  @!PT LDS RZ, [RZ] ;  /* 0x00000000fffff984 */ /* 0x000fe20000000800 */
[----:B------:R3:W-:Y:S06]  /*41d0*/  MEMBAR.ALL.CTA ;  /* 0x0000000000007992 */ /* 0x0007ec0000008000 */
[----:B---3--:R-:W3:Y:S02]  /*41e0*/  FENCE.VIEW.ASYNC.S ;  /* 0x00000000000073c6 */ /* 0x008ee40000000000 */
[----:B---3--:R-:W-:Y:S01]  /*41f0*/  SYNCS.ARRIVE.TRANS64.RED.A1T0 RZ, [UR36], RZ ;  /* 0x000000ffffff79a7 */ /* 0x008fe20008100424 */
[----:B------:R-:W-:Y:S05]  /*4200*/  BRA.U UP4, `(.L_x_72) ;  /* 0x00000001040c7547 */ /* 0x000fea000b800000 */
[----:B--2---:R-:W-:-:S04]  /*4210*/  SHF.L.U32 R2, R11, 0x1f, RZ ;  /* 0x0000001f0b027819 */ /* 0x004fc800000006ff */
[----:B------:R-:W2:Y:S02]  /*4220*/  SYNCS.PHASECHK.TRANS64.TRYWAIT P0, [UR26+0x140], R2 ;  /* 0x00014002ff0075a7 */ /* 0x000ea4000800111a */
[----:B--2---:R-:W-:Y:S05]  /*4230*/  @!P0 BRA `(.L_x_73) ;  /* 0x0000006400188947 */ /* 0x004fea0003800000 */
.L_x_72:
[----:B------:R-:W-:Y:S05]  /*4240*/  BRA.U UP4, `(.L_x_74) ;  /* 0x00000005040c7547 */ /* 0x000fea000b800000 */
[----:B------:R-:W3:Y:S02]  /*4250*/  LDCU UR4, c[0x0][0x390] ;  /* 0x00007200ff0477ac */ /* 0x000ee40008000800 */
[----:B---3--:R-:W-:-:S09]  /*4260*/  UISETP.GE.AND UP0, UPT, UR4, 0x1, UPT ;  /* 0x000000010400788c */ /* 0x008fd2000bf06270 */
[----:B------:R-:W-:Y:S05]  /*4270*/  BRA.U !UP0, `(.L_x_75) ;  /* 0x0000000108f47547 */ /* 0x000fea000b800000 */
[----:B------:R-:W-:Y:S01]  /*4280*/  ULEA UR4, UR25, UR48, 0x2 ;  /* 0x0000003019047291 */ /* 0x000fe2000f8e10ff */
[----:B--2---:R-:W-:-:S08]  /*4290*/  SHF.L.U32 R0, R9, 0x1f, RZ ;  /* 0x0000001f09007819 */ /* 0x004fd000000006ff */
[----:B------:R-:W5:Y:S01]  /*42a0*/  LDL R2, [UR4] ;  /* 0x00000004ff027983 */ /* 0x000f620008100800 */
[----:B------:R-:W-:Y:S02]  /*42b0*/  ULEA UR4, UR18, UR21, 0x3 ;  /* 0x0000001512047291 */ /* 0x000fe4000f8e18ff */
[----:B------:R-:W-:Y:S01]  /*42c0*/  UPLOP3.LUT UP2, UPT, UPT, UPT, UPT, 0x40, 0x4 ;  /* 0x000000000004789c */ /* 0x000fe20003f4e870 */
[----:B------:R-:W-:Y:S01]  /*42d0*/  UMOV UR20, UR38 ;  /* 0x0000002600147c82 */ /* 0x000fe20008000000 */
[----:B------:R-:W-:-:S05]  /*42e0*/  UMOV UR19, UR27 ;  /* 0x0000001b00137c82 */ /* 0x000fca0008000000 */
[----:B------:R2:W3:Y:S01]  /*42f0*/  SYNCS.PHASECHK.TRANS64.TRYWAIT P2, [UR4], R0 ;  /* 0x00000000ff0075a7 */ /* 0x0004e20008041104 */
[----:B------:R-:W-:-:S05]  /*4300*/  UMOV UR4, UR18 ;  /* 0x0000001200047c82 */ /* 0x000fca0008000000 */
.L_x_78:
[----:B------:R-:W-:Y:S02]  /*4310*/  UIADD3 UR20, UPT, UPT, UR20, 0x1, URZ ;  /* 0x0000000114147890 */ /* 0x000fe4000fffe0ff */
[----:B------:R-:W-:Y:S02]  /*4320*/  ULEA UR17, UR4, UR21, 0x3 ;  /* 0x0000001504117291 */ /* 0x000fe4000f8e18ff */
[----:B------:R-:W-:Y:S01]  /*4330*/  UISETP.NE.AND UP3, UPT, UR20, URZ, UPT ;  /* 0x000000ff1400728c */ /* 0x000fe2000bf65270 */
[----:B--234-:R-:W-:Y:S10]  /*4340*/  @P2 BRA `(.L_x_76) ;  /* 0x00000000000c2947 */ /* 0x01cff40003800000 */
[----:B------:R-:W-:Y:S04]  /*4350*/  SHF.L.U32 R8, R9, 0x1f, RZ ;  /* 0x0000001f09087819 */ /* 0x000fe800000006ff */
[----:B------:R-:W3:Y:S02]  /*4360*/  SYNCS.PHASECHK.TRANS64.TRYWAIT P0, [UR17], R8 ;  /* 0x00000008ff0075a7 */ /* 0x000ee40008001111 */
[----:B---3--:R-:W-:Y:S05]  /*4370*/  @!P0 BRA `(.L_x_77) ;  /* 0x0000006000e08947 */ /* 0x008fea0003800000 */
.L_x_76:
[----:B------:R-:W-:Y:S01]  /*4380*/  UISETP.NE.AND UP0, UPT, UR19, 0x1, UPT ;  /* 0x000000011300788c */ /* 0x000fe2000bf05270 */
[----:B------:R-:W-:Y:S01]  /*4390*/  PLOP3.LUT P2, PT, PT, PT, PT, 0x80, 0x8 ;  /* 0x000000000008781c */ /* 0x000fe20003f4f070 */
[----:B------:R-:W-:Y:S02]  /*43a0*/  UIADD3 UR5, UPT, UPT, UR4, 0x1, URZ ;  /* 0x0000000104057890 */ /* 0x000fe4000fffe0ff */
[----:B------:R-:W-:Y:S02]  /*43b0*/  ULEA UR10, UR4, UR24, 0x9 ;  /* 0x00000018040a7291 */ /* 0x000fe4000f8e48ff */
[----:B------:R-:W-:Y:S01]  /*43c0*/  UISETP.NE.AND UP1, UPT, UR5, 0xd, UPT ;  /* 0x0000000d0500788c */ /* 0x000fe2000bf25270 */
[----:B------:R-:W-:Y:S01]  /*43d0*/  PLOP3.LUT P0, PT, PT, PT, UP0, 0x80, 0x8 ;  /* 0x000000000008781c */ /* 0x000fe20003f0f008 */
[----:B------:R-:W-:Y:S02]  /*43e0*/  ULEA UR14, UR4, UR23, 0x9 ;  /* 0x00000017040e7291 */ /* 0x000fe4000f8e48ff */
[----:B------:R-:W-:Y:S02]  /*43f0*/  USEL UR6, URZ, 0x1, UP1 ;  /* 0x00000001ff067887 */ /* 0x000fe40008800000 */
[----:B------:R-:W-:Y:S01]  /*4400*/  USEL UR18, UR5, URZ, UP1 ;  /* 0x000000ff05127287 */ /* 0x000fe20008800000 */
[----:B------:R-:W-:Y:S11]  /*4410*/  ELECT P1, URZ, PT ;  /* 0x0000000000ff782f */ /* 0x000ff60003820000 */
[----:B------:R-:W-:Y:S02]  /*4420*/  @!UPT UIADD3 URZ, UPT, UPT, URZ, URZ, URZ ;  /* 0x000000fffffff290 */ /* 0x000fe4000fffe0ff */
[C---:B-----5:R-:W-:Y:S01]  /*4430*/  @P1 R2UR.BROADCAST UR4, R2.reuse ;  /* 0x00000000020412ca */ /* 0x060fe200008e0000 */
[----:B------:R-:W-:Y:S01]  /*4440*/  @UP0 ULEA UR5, UR18, UR21, 0x3 ;  /* 0x0000001512050291 */ /* 0x000fe2000f8e18ff */
[----:B------:R-:W-:Y:S01]  /*4450*/  LOP3.LUT R9, R9, UR6, RZ, 0x3c, !PT ;  /* 0x0000000609097c12 */ /* 0x000fe2000f8e3cff */
[----:B------:R-:W-:Y:S02]  /*4460*/  UIADD3 UR8, UPT, UPT, UR10, 0x80, URZ ;  /* 0x000000800a087890 */ /* 0x000fe4000fffe0ff */
[----:B------:R-:W-:Y:S01]  /*4470*/  UIADD3 UR6, UPT, UPT, UR14, 0x80, URZ ;  /* 0x000000800e067890 */ /* 0x000fe2000fffe0ff */
[----:B--2---:R-:W-:Y:S01]  /*4480*/  @P0 SHF.L.U32 R0, R9, 0x1f, RZ ;  /* 0x0000001f09000819 */ /* 0x004fe200000006ff */
[----:B------:R-:W-:Y:S02]  /*4490*/  UIADD3 UR12, UPT, UPT, UR10, 0x100, URZ ;  /* 0x000001000a0c7890 */ /* 0x000fe4000fffe0ff */
[----:B------:R-:W-:Y:S01]  /*44a0*/  UIADD3 UR19, UPT, UPT, UR19, -0x1, URZ ;  /* 0xffffffff13137890 */ /* 0x000fe2000fffe0ff */
[----:B------:R4:W2:Y:S01]  /*44b0*/  @P0 SYNCS.PHASECHK.TRANS64.TRYWAIT P2, [UR5], R0 ;  /* 0x00000000ff0005a7 */ /* 0x0008a20008041105 */
[----:B------:R-:W-:Y:S11]  /*44c0*/  ELECT P0, URZ, PT ;  /* 0x0000000000ff782f */ /* 0x000ff60003800000 */
[----:B------:R-:W-:Y:S02]  /*44d0*/  @!UPT UIADD3 URZ, UPT, UPT, URZ, URZ, URZ ;  /* 0x000000fffffff290 */ /* 0x000fe4000fffe0ff */
[C---:B------:R-:W-:Y:S02]  /*44e0*/  @P0 R2UR.BROADCAST UR16, R2.reuse ;  /* 0x00000000021002ca */ /* 0x040fe400008e0000 */
[----:B------:R-:W-:Y:S01]  /*44f0*/  ELECT P0, URZ, PT ;  /* 0x0000000000ff782f */ /* 0x000fe20003800000 */
[----:B------:R-:W-:Y:S01]  /*4500*/  UMOV UR11, 0x40004040 ;  /* 0x40004040000b7882 */ /* 0x000fe20000000000 */
[----:B------:R-:W-:Y:S01]  /*4510*/  UMOV UR15, 0x40004040 ;  /* 0x40004040000f7882 */ /* 0x000fe20000000000 */
[----:B------:R-:W-:Y:S01]  /*4520*/  UMOV UR9, 0x40004040 ;  /* 0x4000404000097882 */ /* 0x000fe20000000000 */
[----:B------:R3:W-:Y:S01]  /*4530*/  UTCHMMA.2CTA gdesc[UR10], gdesc[UR14], tmem[UR4], tmem[UR34], idesc[UR35], UP2 ;  /* 0x00ff220e0a0075ea */ /* 0x0007e20009200004 */
[----:B------:R-:W-:Y:S01]  /*4540*/  UPLOP3.LUT UP2, UPT, UPT, UPT, UPT, 0x80, 0x8 ;  /* 0x000000000008789c */ /* 0x000fe20003f4f070 */
[----:B------:R-:W-:Y:S01]  /*4550*/  UMOV UR7, 0x40004040 ;  /* 0x4000404000077882 */ /* 0x000fe20000000000 */
[----:B------:R-:W-:Y:S01]  /*4560*/  UMOV UR13, 0x40004040 ;  /* 0x40004040000d7882 */ /* 0x000fe20000000000 */
[----:B------:R-:W-:Y:S03]  /*4570*/  UMOV UR5, 0x40004040 ;  /* 0x4000404000057882 */ /* 0x000fe60000000000 */
[----:B------:R1:W-:Y:S01]  /*4580*/  UTCHMMA.2CTA gdesc[UR8], gdesc[UR6], tmem[UR16], tmem[UR32], idesc[UR33], UPT ;  /* 0x00ff2006080075ea */ /* 0x0003e2000ba00010 */
[----:B---3--:R-:W-:Y:S01]  /*4590*/  UIADD3 UR4, UPT, UPT, UR14, 0x100, URZ ;  /* 0x000001000e047890 */ /* 0x008fe2000fffe0ff */
[C---:B------:R-:W-:Y:S02]  /*45a0*/  @P0 R2UR.BROADCAST UR15, R2.reuse ;  /* 0x00000000020f02ca */ /* 0x040fe400008e0000 */
[----:B------:R-:W-:Y:S01]  /*45b0*/  ELECT P0, URZ, PT ;  /* 0x0000000000ff782f */ /* 0x000fe20003800000 */
[----:B------:R-:W-:Y:S02]  /*45c0*/  UIADD3 UR10, UPT, UPT, UR10, 0x180, URZ ;  /* 0x000001800a0a7890 */ /* 0x000fe4000fffe0ff */
[----:B-1----:R-:W-:Y:S10]  /*45d0*/  UIADD3 UR6, UPT, UPT, UR14, 0x180, URZ ;  /* 0x000001800e067890 */ /* 0x002ff4000fffe0ff */
[----:B------:R-:W-:Y:S01]  /*45e0*/  @P0 R2UR.BROADCAST UR9, R2 ;  /* 0x00000000020902ca */ /* 0x000fe200008e0000 */
[----:B------:R-:W-:Y:S01]  /*45f0*/  UIADD3 UR8, UPT, UPT, UR17, 0x68, URZ ;  /* 0x0000006811087890 */ /* 0x000fe2000fffe0ff */
[----:B------:R1:W-:Y:S11]  /*4600*/  UTCHMMA.2CTA gdesc[UR12], gdesc[UR4], tmem[UR15], tmem[UR30], idesc[UR31], UPT ;  /* 0x00ff1e040c0075ea */ /* 0x0003f6000ba0000f */
[----:B------:R4:W-:Y:S01]  /*4610*/  UTCHMMA.2CTA gdesc[UR10], gdesc[UR6], tmem[UR9], tmem[UR28], idesc[UR29], UPT ;  /* 0x00ff1c060a0075ea */ /* 0x0009e2000ba00009 */
[----:B------:R4:W-:Y:S01]  /*4620*/  UTCBAR.2CTA.MULTICAST [UR8], URZ, UR22 ;  /* 0x000000ff080073e9 */ /* 0x0009e20008200816 */
[----:B-1----:R-:W-:Y:S01]  /*4630*/  UMOV UR4, UR18 ;  /* 0x0000001200047c82 */ /* 0x002fe20008000000 */
[----:B------:R-:W-:Y:S05]  /*4640*/  BRA.U UP3, `(.L_x_78) ;  /* 0xfffffffd03307547 */ /* 0x000fea000b83ffff */
.L_x_75:
[----:B------:R-:W-:-:S09]  /*4650*/  UIADD3 UR4, UPT, UPT, UR26, 0x130, URZ ;  /* 0x000001301a047890 */ /* 0x000fd2000fffe0ff */
[----:B------:R3:W-:Y:S01]  /*4660*/  UTCBAR.2CTA.MULTICAST [UR4], URZ, UR37 ;  /* 0x000000ff040073e9 */ /* 0x0007e20008200825 */
[----:B------:R-:W-:Y:S02]  /*4670*/  NOP ;  /* 0x0000000000007918 */ /* 0x000fe40000000000 */
.L_x_74:
[----:B---3--:R-:W-:Y:S01]  /*4680*/  UIADD3 UR4, UPT, UPT, UR25, 0x1, URZ ;  /* 0x0000000119047890 */ /* 0x008fe2000fffe0ff */
[----:B-1----:R-:W-:Y:S02]  /*4690*/  LOP3.LUT P0, RZ, R6, 0x1, RZ, 0xc0, !PT ;  /* 0x0000000106ff7812 */ /* 0x002fe4000780c0ff */
[----:B------:R-:W-:Y:S01]  /*46a0*/  LOP3.LUT R10, R10, 0x1, RZ, 0x3c, !PT ;  /* 0x000000010a0a7812 */ /* 0x000fe200078e3cff */
[----:B------:R-:W-:-:S04]  /*46b0*/  UISETP.NE.AND UP0, UPT, UR4, 0x2, UPT ;  /* 0x000000020400788c */ /* 0x000fc8000bf05270 */
[----:B------:R-:W-:Y:S02]  /*46c0*/  USEL UR5, URZ, 0x1, UP0 ;  /* 0x00000001ff057887 */ /* 0x000fe40008000000 */
[----:B------:R-:W-:-:S04]  /*46d0*/  USEL UR25, UR4, URZ, UP0 ;  /* 0x000000ff04197287 */ /* 0x000fc80008000000 */
[----:B------:R-:W-:Y:S01]  /*46e0*/  LOP3.LUT R11, R11, UR5, RZ, 0x3c, !PT ;  /* 0x000000050b0b7c12 */ /* 0x000fe2000f8e3cff */
[----:B------:R-:W-:Y:S07]  /*46f0*/  @P0 BRA `(.L_x_79) ;  /* 0xfffffff800900947 */ /* 0x000fee000383ffff */
[----:B----4-:R-:W1:Y:S01]  /*4700*/  S2UR UR8, SR_CgaCtaId ;  /* 0x00000000000879c3 */ /* 0x010e620000008800 */
[----:B------:R-:W-:Y:S01]  /*4710*/  ELECT P0, URZ, PT ;  /* 0x0000000000ff782f */ /* 0x000fe20003800000 */
[----:B--2---:R-:W-:Y:S01]  /*4720*/  HFMA2 R0, -RZ, RZ, 0, 5.9604644775390625e-08 ;  /* 0x00000001ff007431 */ /* 0x004fe200000001ff */
[----:B------:R-:W-:-:S05]  /*4730*/  UMOV UR4, 0x40 ;  /* 0x0000004000047882 */ /* 0x000fca0000000000 */
[----:B------:R-:W-:Y:S01]  /*4740*/  UVIRTCOUNT.DEALLOC.SMPOOL 0x80 ;  /* 0x000000800000784c */ /* 0x000fe20000000000 */
[----:B------:R-:W-:Y:S02]  /*4750*/  UISETP.NE.AND UP0, UPT, UR41, URZ, UPT ;  /* 0x000000ff2900728c */ /* 0x000fe4000bf05270 */
[----:B-1----:R-:W-:-:S09]  /*4760*/  ULEA UR8, UR8, UR4, 0x18 ;  /* 0x0000000408087291 */ /* 0x002fd2000f8ec0ff */
[----:B------:R1:W-:Y:S01]  /*4770*/  @P0 STS.U8 [UR8+0x1c], R0 ;  /* 0x00001c00ff000988 */ /* 0x0003e20008000008 */
[----:B------:R-:W-:Y:S05]  /*4780*/  BRA.U UP0, `(.L_x_80) ;  /* 0x0000000100587547 */ /* 0x000fea000b800000 */
[----:B------:R-:W-:Y:S01]  /*4790*/  UIADD3 UR5, UPT, UPT, UR21, 0x140, URZ ;  /* 0x0000014015057890 */ /* 0x000fe2000fffe0ff */
[----:B------:R-:W-:-:S03]  /*47a0*/  SHF.L.U32 R2, R11, 0x1f, RZ ;  /* 0x0000001f0b027819 */ /* 0x000fc600000006ff */
[----:B------:R-:W-:-:S09]  /*47b0*/  ULEA UR4, UR25, UR5, 0x3 ;  /* 0x0000000519047291 */ /* 0x000fd2000f8e18ff */
[----:B------:R-:W2:Y:S02]  /*47c0*/  SYNCS.PHASECHK.TRANS64.TRYWAIT P0, [UR4], R2 ;  /* 0x00000002ff0075a7 */ /* 0x000ea40008001104 */
[----:B--2---:R-:W-:Y:S05]  /*47d0*/  @!P0 BRA `(.L_x_81) ;  /* 0x0000005c00e08947 */ /* 0x004fea0003800000 */
.L_x_192:
[----:B------:R-:W-:-:S04]  /*47e0*/  UIADD3 UR4, UPT, UPT, UR25, 0x1, URZ ;  /* 0x0000000119047890 */ /* 0x000fc8000fffe0ff */
[----:B------:R-:W-:-:S04]  /*47f0*/  UISETP.NE.AND UP1, UPT, UR4, 0x2, UPT ;  /* 0x000000020400788c */ /* 0x000fc8000bf25270 */
[----:B------:R-:W-:Y:S02]  /*4800*/  USEL UR6, URZ, 0x1, UP1 ;  /* 0x00000001ff067887 */ /* 0x000fe40008800000 */
[----:B------:R-:W-:-:S04]  /*4810*/  USEL UR4, UR4, URZ, UP1 ;  /* 0x000000ff04047287 */ /* 0x000fc80008800000 */
[----:B------:R-:W-:Y:S01]  /*4820*/  ULEA UR4, UR4, UR5, 0x3 ;  /* 0x0000000504047291 */ /* 0x000fe2000f8e18ff */
[----:B-1----:R-:W-:-:S04]  /*4830*/  LOP3.LUT R2, R11, UR6, RZ, 0x3c, !PT ;  /* 0x000000060b027c12 */ /* 0x002fc8000f8e3cff */
[----:B------:R-:W-:Y:S01]  /*4840*/  SHF.L.U32 R2, R2, 0x1f, RZ ;  /* 0x0000001f02027819 */ /* 0x000fe200000006ff */
[----:B------:R-:W-:-:S04]  /*4850*/  IMAD.U32 R0, RZ, RZ, UR4 ;  /* 0x00000004ff007e24 */ /* 0x000fc8000f8e00ff */
[----:B------:R1:W2:Y:S03]  /*4860*/  SYNCS.PHASECHK.TRANS64.TRYWAIT P0, [R0+URZ], R2 ;  /* 0x00000002000075a7 */ /* 0x0002a600080011ff */
[----:B--2---:R-:W-:Y:S05]  /*4870*/  @!P0 NANOSLEEP.SYNCS 0x989680 ;  /* 0x009896800000895d */ /* 0x004fea0003900000 */
[----:B------:R-:W2:Y:S02]  /*4880*/  @!P0 SYNCS.PHASECHK.TRANS64 P0, [R0+URZ], R2 ;  /* 0x00000002000085a7 */ /* 0x000ea400080010ff */
[----:B--2---:R-:W-:Y:S05]  /*4890*/  @P0 BRA `(.L_x_82) ;  /* 0x0000000000200947 */ /* 0x004fea0003800000 */
.L_x_83:
[----:B--2---:R2:W3:Y:S02]  /*48a0*/  SYNCS.PHASECHK.TRANS64.TRYWAIT P0, [R0+URZ], R2 ;  /* 0x00000002000075a7 */ /* 0x0044e400080011ff */
[----:B---3--:R-:W-:Y:S05]  /*48b0*/  @!P0 NANOSLEEP.SYNCS 0x989680 ;  /* 0x009896800000895d */ /* 0x008fea0003900000 */
[----:B------:R-:W3:Y:S02]  /*48c0*/  @!P0 SYNCS.PHASECHK.TRANS64 P0, [R0+URZ], R2 ;  /* 0x00000002000085a7 */ /* 0x000ee400080010ff */
[----:B---3--:R-:W-:Y:S05]  /*48d0*/  @!P0 BRA `(.L_x_83) ;  /* 0xfffffffc00f08947 */ /* 0x008fea000383ffff */
[----:B------:R-:W-:Y:S05]  /*48e0*/  BRA `(.L_x_82) ;  /* 0x00000000000c7947 */ /* 0x000fea0003800000 */
.L_x_80:
[----:B------:R-:W-:-:S04]  /*48f0*/  UIADD3 UR4, UPT, UPT, UR21, 0x150, URZ ;  /* 0x0000015015047890 */ /* 0x000fc8000fffe0ff */
[----:B------:R-:W-:-:S09]  /*4900*/  UPRMT UR4, UR40, 0x654, UR4 ;  /* 0x0000065428047896 */ /* 0x000fd20008000004 */
[----:B------:R-:W-:Y:S03]  /*4910*/  SYNCS.ARRIVE.TRANS64.RED.A1T0 RZ, [UR4], RZ ;  /* 0x000000ffffff79a7 */ /* 0x000fe60008100404 */
.L_x_82:
[----:B-12---:R-:W-:Y:S01]  /*4920*/  SHF.L.U32 R2, RZ, 0x1f, RZ ;  /* 0x0000001fff027819 */ /* 0x006fe200000006ff */
[----:B------:R-:W-:Y:S01]  /*4930*/  UIADD3 UR4, UPT, UPT, UR21, 0x150, URZ ;  /* 0x0000015015047890 */ /* 0x000fe2000fffe0ff */
[----:B------:R-:W-:Y:S02]  /*4940*/  PLOP3.LUT P0, PT, PT, PT, UP0, 0x80, 0x8 ;  /* 0x000000000008781c */ /* 0x000fe40003f0f008 */
[----:B------:R-:W1:Y:S02]  /*4950*/  SYNCS.PHASECHK.TRANS64.TRYWAIT P1, [UR21+0x150], R2 ;  /* 0x00015002ff0075a7 */ /* 0x000e640008021115 */
[----:B-1----:R-:W-:Y:S09]  /*4960*/  @!P1 BRA `(.L_x_84) ;  /* 0x0000005c00949947 */ /* 0x002ff20003800000 */
.L_x_194:
[----:B------:R-:W-:Y:S01]  /*4970*/  @!UP0 UPRMT UR4, UR40, 0x654, UR4 ;  /* 0x0000065428048896 */ /* 0x000fe20008000004 */
[----:B------:R-:W-:Y:S01]  /*4980*/  LOP3.LUT R3, R3, 0xffff, RZ, 0xc0, !PT ;  /* 0x0000ffff03037812 */ /* 0x000fe200078ec0ff */
[----:B-1----:R-:W-:-:S03]  /*4990*/  IMAD.MOV.U32 R2, RZ, RZ, 0xffff ;  /* 0x0000ffffff027424 */ /* 0x002fc600078e00ff */
[----:B------:R-:W-:-:S04]  /*49a0*/  SHF.R.U32.HI R3, RZ, 0x5, R3 ;  /* 0x00000005ff037819 */ /* 0x000fc80000011603 */
[----:B------:R-:W-:Y:S01]  /*49b0*/  @!P0 SYNCS.ARRIVE.TRANS64.RED.A1T0 RZ, [UR4], RZ ;  /* 0x000000ffffff89a7 */ /* 0x000fe20008100404 */
[----:B------:R-:W-:Y:S01]  /*49c0*/  NOP ;  /* 0x0000000000007918 */ /* 0x000fe20000000000 */
[----:B------:R-:W1:Y:S01]  /*49d0*/  LDS R0, [UR8+0x14] ;  /* 0x00001408ff007984 */ /* 0x000e620008000800 */
[----:B------:R-:W-:-:S04]  /*49e0*/  SHF.L.U32 R2, R2, R3, RZ ;  /* 0x0000000302027219 */ /* 0x000fc800000006ff */
[----:B-1----:R-:W-:-:S04]  /*49f0*/  LOP3.LUT R0, R0, R2, RZ, 0xc0, !PT ;  /* 0x0000000200007212 */ /* 0x002fc800078ec0ff */
[----:B------:R-:W-:Y:S01]  /*4a00*/  ISETP.NE.AND P0, PT, R0, R2, PT ;  /* 0x000000020000720c */ /* 0x000fe20003f05270 */
[----:B------:R-:W-:-:S05]  /*4a10*/  IMAD.MOV.U32 R0, RZ, RZ, 0x1 ;  /* 0x00000001ff007424 */ /* 0x000fca00078e00ff */
[----:B------:R-:W-:-:S07]  /*4a20*/  SHF.L.U32 R0, R0, R3, RZ ;  /* 0x0000000300007219 */ /* 0x000fce00000006ff */
[----:B------:R-:W-:Y:S05]  /*4a30*/  @P0 BRA `(.L_x_85) ;  /* 0x00000000005c0947 */ /* 0x000fea0003800000 */
[----:B------:R-:W1:Y:S02]  /*4a40*/  LDS R3, [UR8+0x18] ;  /* 0x00001808ff037984 */ /* 0x000e640008000800 */
[----:B-1----:R-:W-:-:S04]  /*4a50*/  LOP3.LUT R3, R3, R0, RZ, 0xc0, !PT ;  /* 0x0000000003037212 */ /* 0x002fc800078ec0ff */
[----:B------:R-:W-:-:S13]  /*4a60*/  ISETP.NE.AND P0, PT, R3, R0, PT ;  /* 0x000000000300720c */ /* 0x000fda0003f05270 */
[----:B------:R-:W-:Y:S05]  /*4a70*/  @P0 BRA `(.L_x_86) ;  /* 0x0000000000400947 */ /* 0x000fea0003800000 */
[----:B------:R-:W-:Y:S01]  /*4a80*/  R2UR UR4, R2 ;  /* 0x00000000020472ca */ /* 0x000fe200000e0000 */
[----:B------:R-:W1:Y:S01]  /*4a90*/  S2R R3, SR_LANEID ;  /* 0x0000000000037919 */ /* 0x000e620000000000 */
[----:B------:R-:W-:-:S04]  /*4aa0*/  LOP3.LUT R0, RZ, R0, RZ, 0x33, !PT ;  /* 0x00000000ff007212 */ /* 0x000fc800078e33ff */
[----:B------:R-:W2:Y:S07]  /*4ab0*/  REDUX UR6, R0 ;  /* 0x00000000000673c4 */ /* 0x000eae0000000000 */
[----:B------:R-:W-:-:S03]  /*4ac0*/  ULOP3.LUT UR5, URZ, UR4, URZ, 0x33, !UPT ;  /* 0x00000004ff057292 */ /* 0x000fc6000f8e33ff */
[----:B------:R-:W-:Y:S02]  /*4ad0*/  VOTEU.ANY UR4, UPT, PT ;  /* 0x0000000000047886 */ /* 0x000fe400038e0100 */
[----:B------:R-:W-:Y:S01]  /*4ae0*/  UFLO.U32 UR4, UR4 ;  /* 0x00000004000472bd */ /* 0x000fe200080e0000 */
[----:B------:R-:W-:-:S04]  /*4af0*/  IMAD.U32 R2, RZ, RZ, UR5 ;  /* 0x00000005ff027e24 */ /* 0x000fc8000f8e00ff */
[----:B------:R-:W3:Y:S02]  /*4b00*/  REDUX UR7, R2 ;  /* 0x00000000020773c4 */ /* 0x000ee40000000000 */
[----:B------:R4:W-:Y:S01]  /*4b10*/  UTCATOMSWS.AND URZ, UR5 ;  /* 0x0000000500ff79e3 */ /* 0x0009e20008000000 */
[----:B--2---:R-:W-:Y:S01]  /*4b20*/  IMAD.U32 R0, RZ, RZ, UR6 ;  /* 0x00000006ff007e24 */ /* 0x004fe2000f8e00ff */
[----:B-1----:R-:W-:Y:S01]  /*4b30*/  ISETP.EQ.U32.AND P0, PT, R3, UR4, PT ;  /* 0x0000000403007c0c */ /* 0x002fe2000bf02070 */
[----:B---3--:R-:W-:-:S12]  /*4b40*/  IMAD.U32 R2, RZ, RZ, UR7 ;  /* 0x00000007ff027e24 */ /* 0x008fd8000f8e00ff */
[----:B------:R4:W-:Y:S04]  /*4b50*/  @P0 ATOMS.AND RZ, [UR8+0x14], R2 ;  /* 0x00001402ffff098c */ /* 0x0009e8000a800008 */
[----:B------:R4:W-:Y:S01]  /*4b60*/  @P0 ATOMS.AND RZ, [UR8+0x18], R0 ;  /* 0x00001800ffff098c */ /* 0x0009e2000a800008 */
[----:B------:R-:W-:Y:S05]  /*4b70*/  BRA `(.L_x_87) ;  /* 0x0000000000147947 */ /* 0x000fea0003800000 */
.L_x_86:
[----:B------:R-:W-:Y:S02]  /*4b80*/  MOV R2, 0x4ba0 ;  /* 0x00004ba000027802 */ /* 0x000fe40000000f00 */
[----:B-----5:R-:W-:Y:S05]  /*4b90*/  CALL.REL.NOINC `($__internal_0_$__cuda_sm10x_tcgen05_guardrail_trap_col_being_dealloced_not_returned_by_alloc) ;  /* 0x0000006000787944 */ /* 0x020fea0003c00000 */
[----:B------:R-:W-:Y:S05]  /*4ba0*/  BRA `(.L_x_87) ;  /* 0x0000000000087947 */ /* 0x000fea0003800000 */
.L_x_85:
[----:B------:R-:W-:Y:S02]  /*4bb0*/  MOV R2, 0x4bd0 ;  /* 0x00004bd000027802 */ /* 0x000fe40000000f00 */
[----:B-----5:R-:W-:Y:S05]  /*4bc0*/  CALL.REL.NOINC `($__internal_2_$__cuda_sm10x_tcgen05_guardrail_trap_unallocated_columns_being_dealloced) ;  /* 0x0000006000847944 */ /* 0x020fea0003c00000 */
.L_x_87:
[----:B------:R-:W-:Y:S01]  /*4bd0*/  NOP ;  /* 0x0000000000007918 */ /* 0x000fe20000000000 */
[----:B----4-:R-:W-:Y:S05]  /*4be0*/  EXIT ;  /* 0x000000000000794d */ /* 0x010fea0003800000 */
.L_x_59:
[----:B------:R-:W2:Y:S01]  /*4bf0*/  LDCU UR5, c[0x0][0x384] ;  /* 0x00007080ff0577ac */ /* 0x000ea20008000800 */
[----:B------:R-:W-:Y:S02]  /*4c00*/  UISETP.NE.OR UP0, UPT, UR18, 0x3, !UP3 ;  /* 0x000000031200788c */ /* 0x000fe4000df05670 */
[----:B--2---:R-:W-:-:S07]  /*4c10*/  UIADD3 UR5, UPT, UPT, UR5, 0x7f, URZ ;  /* 0x0000007f05057890 */ /* 0x004fce000fffe0ff */
[----:B------:R-:W-:Y:S05]  /*4c20*/  BRA.U UP0, `(.L_x_88) ;  /* 0x0000001900047547 */ /* 0x000fea000b800000 */
[----:B------:R-:W-:Y:S01]  /*4c30*/  USHF.R.S32.HI UR4, URZ, 0x1f, UR5 ;  /* 0x0000001fff047899 */ /* 0x000fe20008011405 */
[----:B------:R-:W2:Y:S01]  /*4c40*/  S2UR UR12, SR_CgaCtaId ;  /* 0x00000000000c79c3 */ /* 0x000ea20000008800 */
[----:B------:R-:W3:Y:S01]  /*4c50*/  LDCU UR56, c[0x0][0x370] ;  /* 0x00006e00ff3877ac */ /* 0x000ee20008000800 */
[----:B------:R-:W-:Y:S02]  /*4c60*/  HFMA2 R10, -RZ, RZ, 0, 5.9604644775390625e-08 ;  /* 0x00000001ff0a7431 */ /* 0x000fe400000001ff */
[----:B------:R-:W-:Y:S01]  /*4c70*/  IMAD.MOV.U32 R9, RZ, RZ, RZ ;  /* 0x000000ffff097224 */ /* 0x000fe200078e00ff */
[----:B------:R-:W-:Y:S01]  /*4c80*/  ULEA.HI UR4, UR4, UR5, URZ, 0x7 ;  /* 0x0000000504047291 */ /* 0x000fe2000f8f38ff */
[----:B------:R-:W3:Y:S02]  /*4c90*/  LDCU.128 UR52, c[0x0][0xb10] ;  /* 0x00016200ff3477ac */ /* 0x000ee40008000c00 */
[----:B------:R-:W4:Y:S01]  /*4ca0*/  LDC.64 R14, c[0x0][0x348] ;  /* 0x0000d200ff0e7b82 */ /* 0x000f220000000a00 */
[----:B------:R-:W-:Y:S01]  /*4cb0*/  USHF.R.S32.HI UR46, URZ, 0x7, UR4 ;  /* 0x00000007ff2e7899 */ /* 0x000fe20008011404 */
[----:B------:R-:W1:Y:S05]  /*4cc0*/  LDCU UR50, c[0x0][0x374] ;  /* 0x00006e80ff3277ac */ /* 0x000e6a0008000800 */
[----:B------:R-:W-:Y:S01]  /*4cd0*/  IMAD.U32 R2, RZ, RZ, UR46 ;  /* 0x0000002eff027e24 */ /* 0x000fe2000f8e00ff */
[----:B------:R-:W2:Y:S04]  /*4ce0*/  LDCU.64 UR4, c[0x0][0x888] ;  /* 0x00011100ff0477ac */ /* 0x000ea80008000a00 */
[----:B------:R-:W-:Y:S01]  /*4cf0*/  IABS R0, R2 ;  /* 0x0000000200007213 */ /* 0x000fe20000000000 */
[----:B------:R-:W1:Y:S03]  /*4d00*/  LDCU.64 UR48, c[0x0][0x890] ;  /* 0x00011200ff3077ac */ /* 0x000e660008000a00 */
[----:B------:R-:W-:Y:S01]  /*4d10*/  R2UR UR38, R0 ;  /* 0x00000000002672ca */ /* 0x000fe200000e0000 */
[----:B------:R-:W4:Y:S01]  /*4d20*/  LDCU UR30, c[0x0][0xb0c] ;  /* 0x00016180ff1e77ac */ /* 0x000f220008000800 */
[----:B------:R-:W4:Y:S01]  /*4d30*/  LDCU UR67, c[0x0][0xb20] ;  /* 0x00016400ff4377ac */ /* 0x000f220008000800 */
[----:B------:R-:W4:Y:S10]  /*4d40*/  LDCU UR47, c[0x0][0x388] ;  /* 0x00007100ff2f77ac */ /* 0x000f340008000800 */
[----:B------:R-:W4:Y:S01]  /*4d50*/  I2F.RP R0, UR38 ;  /* 0x0000002600007d06 */ /* 0x000f220008209400 */
[----:B--2---:R-:W-:Y:S01]  /*4d60*/  UISETP.NE.U32.AND UP0, UPT, UR4, URZ, UPT ;  /* 0x000000ff0400728c */ /* 0x004fe2000bf05070 */
[----:B------:R-:W2:Y:S03]  /*4d70*/  LDCU UR4, c[0x0][0xb30] ;  /* 0x00016600ff0477ac */ /* 0x000ea60008000800 */
[----:B------:R-:W-:Y:S01]  /*4d80*/  UISETP.NE.AND.EX UP6, UPT, UR5, URZ, UPT, UP0 ;  /* 0x000000ff0500728c */ /* 0x000fe2000bfc5300 */
[----:B------:R-:W-:Y:S01]  /*4d90*/  UMOV UR31, 0x400 ;  /* 0x00000400001f7882 */ /* 0x000fe20000000000 */
[----:B---3--:R-:W-:-:S02]  /*4da0*/  UIMAD.WIDE.U32 UR8, UR56, UR52, URZ ;  /* 0x00000034380872a5 */ /* 0x008fc4000f8e00ff */
[----:B-1----:R-:W-:Y:S01]  /*4db0*/  UIMAD.WIDE.U32 UR10, UR50, UR55, URZ ;  /* 0x00000037320a72a5 */ /* 0x002fe2000f8e00ff */
[----:B------:R-:W-:Y:S01]  /*4dc0*/  UMOV UR6, URZ ;  /* 0x000000ff00067c82 */ /* 0x000fe20008000000 */
[----:B----4-:R-:W1:Y:S01]  /*4dd0*/  MUFU.RCP R0, R0 ;  /* 0x0000000000007308 */ /* 0x010e620000001000 */
[----:B------:R-:W-:Y:S02]  /*4de0*/  ULEA UR31, UR12, UR31, 0x18 ;  /* 0x0000001f0c1f7291 */ /* 0x000fe4000f8ec0ff */
[----:B------:R-:W-:Y:S02]  /*4df0*/  UISETP.NE.AND UP0, UPT, UR39, 0x1, UPT ;  /* 0x000000012700788c */ /* 0x000fe4000bf05270 */
[----:B------:R-:W-:Y:S02]  /*4e00*/  UISETP.NE.U32.AND UP0, UPT, UR48, URZ, UPT ;  /* 0x000000ff3000728c */ /* 0x000fe4000bf05070 */
[----:B------:R-:W-:Y:S02]  /*4e10*/  UIADD3 UR62, UPT, UPT, UR31, 0xe8, URZ ;  /* 0x000000e81f3e7890 */ /* 0x000fe4000fffe0ff */
[----:B------:R-:W-:-:S02]  /*4e20*/  UIADD3 UR60, UPT, UPT, UR31, 0x128, URZ ;  /* 0x000001281f3c7890 */ /* 0x000fc4000fffe0ff */
[----:B------:R-:W-:Y:S02]  /*4e30*/  UIADD3 UR41, UPT, UPT, UR31, 0xd0, URZ ;  /* 0x000000d01f297890 */ /* 0x000fe4000fffe0ff */
[----:B------:R-:W-:Y:S02]  /*4e40*/  UIADD3 UR33, UPT, UPT, UR31, 0xd8, URZ ;  /* 0x000000d81f217890 */ /* 0x000fe4000fffe0ff */
[----:B------:R-:W-:Y:S01]  /*4e50*/  UIADD3 UR25, UPT, UPT, UR31, 0xe0, URZ ;  /* 0x000000e01f197890 */ /* 0x000fe2000fffe0ff */
[----:B-1----:R-:W-:Y:S01]  /*4e60*/  VIADD R0, R0, 0xffffffe ;  /* 0x0ffffffe00007836 */ /* 0x002fe20000000000 */
[----:B------:R-:W-:Y:S01]  /*4e70*/  UISETP.GE.AND UP3, UPT, UR39, 0x1, UPT ;  /* 0x000000012700788c */ /* 0x000fe2000bf66270 */
[----:B------:R-:W-:Y:S01]  /*4e80*/  UMOV UR59, UR9 ;  /* 0x00000009003b7c82 */ /* 0x000fe20008000000 */
[----:B------:R-:W-:Y:S01]  /*4e90*/  UMOV UR58, UR11 ;  /* 0x0000000b003a7c82 */ /* 0x000fe20008000000 */
[----:B------:R-:W-:Y:S02]  /*4ea0*/  UISETP.NE.AND UP3, UPT, UR30, 0x1, UPT ;  /* 0x000000011e00788c */ /* 0x000fe4000bf65270 */
[----:B------:R-:W1:Y:S01]  /*4eb0*/  F2I.FTZ.U32.TRUNC.NTZ R0, R0 ;  /* 0x0000000000007305 */ /* 0x000e62000021f000 */
[----:B------:R-:W-:-:S02]  /*4ec0*/  UISETP.NE.AND.EX UP4, UPT, UR49, URZ, UPT, UP0 ;  /* 0x000000ff3100728c */ /* 0x000fc4000bf85300 */
[----:B------:R-:W-:Y:S02]  /*4ed0*/  UISETP.NE.AND UP5, UPT, UR54, 0x1, UPT ;  /* 0x000000013600788c */ /* 0x000fe4000bfa5270 */
[----:B------:R-:W-:Y:S01]  /*4ee0*/  UPLOP3.LUT UP2, UPT, UPT, UPT, UPT, 0x40, 0x4 ;  /* 0x000000000004789c */ /* 0x000fe20003f4e870 */
[----:B------:R-:W3:Y:S01]  /*4ef0*/  LDCU.64 UR22, c[0x0][0xb28] ;  /* 0x00016500ff1677ac */ /* 0x000ee20008000a00 */
[----:B------:R-:W-:Y:S02]  /*4f00*/  UPRMT UR62, UR12, 0x654, UR62 ;  /* 0x000006540c3e7896 */ /* 0x000fe4000800003e */
[----:B------:R-:W-:Y:S01]  /*4f10*/  UPRMT UR60, URZ, 0x654, UR60 ;  /* 0x00000654ff3c7896 */ /* 0x000fe2000800003c */
[----:B-1----:R-:W-:Y:S01]  /*4f20*/  R2UR UR7, R0 ;  /* 0x00000000000772ca */ /* 0x002fe200000e0000 */
[----:B------:R-:W-:Y:S01]  /*4f30*/  UPRMT UR65, UR12, 0x654, UR41 ;  /* 0x000006540c417896 */ /* 0x000fe20008000029 */
[----:B------:R-:W-:Y:S01]  /*4f40*/  IABS R0, R2 ;  /* 0x0000000200007213 */ /* 0x000fe20000000000 */
[----:B------:R-:W-:Y:S01]  /*4f50*/  UPRMT UR64, UR12, 0x654, UR33 ;  /* 0x000006540c407896 */ /* 0x000fe20008000021 */
[----:B------:R-:W-:Y:S01]  /*4f60*/  MOV R2, 0x1000 ;  /* 0x0000100000027802 */ /* 0x000fe20000000f00 */
[----:B------:R-:W-:-:S02]  /*4f70*/  UPRMT UR63, UR12, 0x654, UR25 ;  /* 0x000006540c3f7896 */ /* 0x000fc40008000019 */
[----:B------:R-:W-:Y:S01]  /*4f80*/  IMAD.MOV R0, RZ, RZ, -R0 ;  /* 0x000000ffff007224 */ /* 0x000fe200078e0a00 */
[----:B------:R-:W-:Y:S02]  /*4f90*/  USHF.R.U32.HI UR59, URZ, UR53, UR59 ;  /* 0x00000035ff3b7299 */ /* 0x000fe4000801163b */
[----:B------:R-:W-:Y:S02]  /*4fa0*/  USHF.R.U32.HI UR58, URZ, UR67, UR58 ;  /* 0x00000043ff3a7299 */ /* 0x000fe4000801163a */
[----:B------:R-:W-:Y:S01]  /*4fb0*/  R2UR UR61, R0 ;  /* 0x00000000003d72ca */ /* 0x000fe200000e0000 */
[----:B------:R-:W-:Y:S02]  /*4fc0*/  UIADD3 UR5, UPT, UPT, URZ, -UR7, URZ ;  /* 0x80000007ff057290 */ /* 0x000fe4000fffe0ff */
[----:B--2---:R-:W-:Y:S02]  /*4fd0*/  UISETP.NE.AND UP3, UPT, UR4, 0x1, UPT ;  /* 0x000000010400788c */ /* 0x004fe4000bf65270 */
[----:B------:R-:W-:-:S02]  /*4fe0*/  UIMAD UR5, UR5, UR38, URZ ;  /* 0x00000026050572a4 */ /* 0x000fc4000f8e02ff */
[----:B------:R-:W-:Y:S02]  /*4ff0*/  UISETP.NE.AND UP0, UPT, UR47, URZ, UPT ;  /* 0x000000ff2f00728c */ /* 0x000fe4000bf05270 */
[----:B------:R-:W-:Y:S02]  /*5000*/  UIMAD.WIDE.U32 UR6, UR7, UR5, UR6 ;  /* 0x00000005070672a5 */ /* 0x000fe4000f8e0006 */
[----:B------:R-:W-:-:S05]  /*5010*/  UISETP.NE.AND UP5, UPT, UR46, URZ, UPT ;  /* 0x000000ff2e00728c */ /* 0x000fca000bfa5270 */
[----:B---3--:R-:W-:-:S06]  /*5020*/  UMOV UR57, UR7 ;  /* 0x0000000700397c82 */ /* 0x008fcc0008000000 */
.L_x_99:
[----:B------:R-:W-:Y:S04]  /*5030*/  SHF.L.U32 R3, R9, 0x1f, RZ ;  /* 0x0000001f09037819 */ /* 0x000fe800000006ff */
[----:B------:R-:W1:Y:S02]  /*5040*/  SYNCS.PHASECHK.TRANS64.TRYWAIT P0, [UR31+0x120], R3 ;  /* 0x00012003ff0075a7 */ /* 0x000e64000800111f */
[----:B-12---:R-:W-:Y:S05]  /*5050*/  @!P0 BRA `(.L_x_89) ;  /* 0x0000005400f08947 */ /* 0x006fea0003800000 */
.L_x_196:
[----:B------:R-:W2:Y:S01]  /*5060*/  LDS.128 R4, [UR31+0x160] ;  /* 0x0001601fff047984 */ /* 0x000ea20008000c00 */
[----:B------:R-:W-:Y:S01]  /*5070*/  @!PT LDS RZ, [RZ] ;  /* 0x00000000fffff984 */ /* 0x000fe20000000800 */
[----:B------:R-:W-:Y:S01]  /*5080*/  @!PT LDS RZ, [RZ] ;  /* 0x00000000fffff984 */ /* 0x000fe20000000800 */
[----:B------:R-:W-:Y:S01]  /*5090*/  @!PT LDS RZ, [RZ] ;  /* 0x00000000fffff984 */ /* 0x000fe20000000800 */
[----:B------:R-:W-:Y:S01]  /*50a0*/  @!PT LDS RZ, [RZ] ;  /* 0x00000000fffff984 */ /* 0x000fe20000000800 */
[----:B------:R3:W-:Y:S06]  /*50b0*/  MEMBAR.ALL.CTA ;  /* 0x0000000000007992 */ /* 0x0007ec0000008000 */
[----:B---3--:R-:W3:Y:S02]  /*50c0*/  FENCE.VIEW.ASYNC.S ;  /* 0x00000000000073c6 */ /* 0x008ee40000000000 */
[----:B---3--:R-:W-:Y:S01]  /*50d0*/  SYNCS.ARRIVE.TRANS64.RED.A1T0 RZ, [UR60], RZ ;  /* 0x000000ffffff79a7 */ /* 0x008fe2000810043c */
[----:B--2---:R-:W-:Y:S11]  /*50e0*/  LOP3.LUT P0, RZ, R6, 0x1, RZ, 0xc0, !PT ;  /* 0x0000000106ff7812 */ /* 0x004ff6000780c0ff */
[----:B------:R-:W-:Y:S02]  /*50f0*/  @!UPT UIADD3 URZ, UPT, UPT, URZ, URZ, URZ ;  /* 0x000000fffffff290 */ /* 0x000fe4000fffe0ff */
[----:B------:R-:W-:Y:S01]  /*5100*/  VOTEU.ANY UP0, P0 ;  /* 0x0000000000ff7886 */ /* 0x000fe20000000100 */
[----:B------:R-:W-:Y:S11]  /*5110*/  PLOP3.LUT P0, PT, PT, PT, UP0, 0x80, 0x8 ;  /* 0x000000000008781c */ /* 0x000ff60003f0f008 */
[----:B------:R-:W-:Y:S02]  /*5120*/  @!UPT UIADD3 URZ, UPT, UPT, URZ, URZ, URZ ;  /* 0x000000fffffff290 */ /* 0x000fe4000fffe0ff */
[----:B-1----:R-:W-:Y:S02]  /*5130*/  @P0 MOV R3, R4 ;  /* 0x0000000400030202 */ /* 0x002fe40000000f00 */
[----:B------:R-:W-:Y:S02]  /*5140*/  @P0 LOP3.LUT R0, R5, 0xffff, RZ, 0xc0, !PT ;  /* 0x0000ffff05000812 */ /* 0x000fe400078ec0ff */
[----:B------:R-:W-:Y:S02]  /*5150*/  @P0 R2UR UR5, R3 ;  /* 0x00000000030502ca */ /* 0x000fe400000e0000 */
[----:B------:R-:W-:Y:S11]  /*5160*/  @P0 R2UR UR4, R0 ;  /* 0x00000000000402ca */ /* 0x000ff600000e0000 */
[----:B------:R-:W-:Y:S02]  /*5170*/  @UP0 UMOV UR15, UR5 ;  /* 0x00000005000f0c82 */ /* 0x000fe40008000000 */
[----:B------:R-:W-:Y:S01]  /*5180*/  @UP0 UMOV UR14, UR4 ;  /* 0x00000004000e0c82 */ /* 0x000fe20008000000 */
[----:B------:R-:W-:Y:S09]  /*5190*/  UISETP.GE.AND UP0, UPT, UR39, 0x1, UPT ;  /* 0x000000012700788c */ /* 0x000ff2000bf06270 */
[----:B------:R-:W-:Y:S05]  /*51a0*/  BRA.U !UP0, `(.L_x_90) ;  /* 0x0000000108c07547 */ /* 0x000fea000b800000 */
[----:B------:R-:W-:Y:S02]  /*51b0*/  UIMAD.WIDE.U32 UR8, UR14, UR55, URZ ;  /* 0x000000370e0872a5 */ /* 0x000fe4000f8e00ff */
[----:B------:R-:W-:Y:S02]  /*51c0*/  UP2UR UR18, UPR, URZ, 0x4 ;  /* 0x00000004ff127883 */ /* 0x000fe40008000000 */
[----:B------:R-:W-:Y:S02]  /*51d0*/  UISETP.NE.AND UP2, UPT, UR54, 0x1, UPT ;  /* 0x000000013600788c */ /* 0x000fe4000bf45270 */
[----:B------:R-:W-:Y:S02]  /*51e0*/  UIMAD.WIDE.U32 UR10, UR15, UR52, URZ ;  /* 0x000000340f0a72a5 */ /* 0x000fe4000f8e00ff */
[----:B------:R-:W-:Y:S02]  /*51f0*/  USEL UR4, UR50, UR58, !UP2 ;  /* 0x0000003a32047287 */ /* 0x000fe4000d000000 */
[----:B------:R-:W-:Y:S02]  /*5200*/  UISETP.NE.AND UP0, UPT, UR30, 0x1, UPT ;  /* 0x000000011e00788c */ /* 0x000fe4000bf05270 */
[----:B------:R-:W-:Y:S02]  /*5210*/  UP2UR UR20, UPR, URZ, 0x2 ;  /* 0x00000002ff147883 */ /* 0x000fe40008000000 */
[----:B------:R-:W-:Y:S02]  /*5220*/  UISETP.NE.AND UP1, UPT, UR39, 0x1, UPT ;  /* 0x000000012700788c */ /* 0x000fe4000bf25270 */
[----:B------:R-:W-:Y:S02]  /*5230*/  UIMAD.WIDE.U32 UR12, UR4, UR22, URZ ;  /* 0x00000016040c72a5 */ /* 0x000fe4000f8e00ff */
[----:B------:R-:W-:Y:S01]  /*5240*/  USEL UR7, UR56, UR59, !UP0 ;  /* 0x0000003b38077287 */ /* 0x000fe2000c000000 */
[----:B------:R-:W-:Y:S02]  /*5250*/  UMOV UR5, UR9 ;  /* 0x0000000900057c82 */ /* 0x000fe40008000000 */
[----:B------:R-:W-:Y:S02]  /*5260*/  USHF.R.U32.HI UR6, URZ, UR67, UR5 ;  /* 0x00000043ff067299 */ /* 0x000fe40008011605 */
[----:B------:R-:W-:Y:S02]  /*5270*/  UIMAD.WIDE.U32 UR16, UR7, UR22, URZ ;  /* 0x00000016071072a5 */ /* 0x000fe4000f8e00ff */
[----:B------:R-:W-:Y:S02]  /*5280*/  USEL UR6, UR14, UR6, !UP2 ;  /* 0x000000060e067287 */ /* 0x000fe4000d000000 */
[----:B------:R-:W-:Y:S01]  /*5290*/  UISETP.NE.AND UP2, UPT, UR18, URZ, UPT ;  /* 0x000000ff1200728c */ /* 0x000fe2000bf45270 */
[----:B------:R-:W-:Y:S01]  /*52a0*/  UMOV UR5, UR11 ;  /* 0x0000000b00057c82 */ /* 0x000fe20008000000 */
[----:B------:R-:W-:Y:S02]  /*52b0*/  UIMAD.WIDE.U32 UR10, UR6, UR22, URZ ;  /* 0x00000016060a72a5 */ /* 0x000fe4000f8e00ff */
[----:B------:R-:W-:Y:S03]  /*52c0*/  USHF.R.U32.HI UR8, URZ, UR53, UR5 ;  /* 0x00000035ff087299 */ /* 0x000fe60008011605 */
[----:B------:R-:W-:Y:S02]  /*52d0*/  UMOV UR5, UR13 ;  /* 0x0000000d00057c82 */ /* 0x000fe40008000000 */
[----:B------:R-:W-:Y:S03]  /*52e0*/  @UP1 USHF.R.U32.HI UR4, URZ, UR23, UR5 ;  /* 0x00000017ff041299 */ /* 0x000fe60008011605 */
[----:B------:R-:W-:Y:S01]  /*52f0*/  UMOV UR5, UR17 ;  /* 0x0000001100057c82 */ /* 0x000fe20008000000 */
[----:B------:R-:W-:Y:S02]  /*5300*/  UIMAD UR4, UR39, UR4, URZ ;  /* 0x00000004270472a4 */ /* 0x000fe4000f8e02ff */
[----:B------:R-:W-:Y:S02]  /*5310*/  @UP1 USHF.R.U32.HI UR7, URZ, UR23, UR5 ;  /* 0x00000017ff071299 */ /* 0x000fe40008011605 */
[----:B------:R-:W-:Y:S02]  /*5320*/  USEL UR5, UR15, UR8, !UP0 ;  /* 0x000000080f057287 */ /* 0x000fe4000c000000 */
[----:B------:R-:W-:Y:S02]  /*5330*/  UIMAD UR8, UR39, UR7, URZ ;  /* 0x00000007270872a4 */ /* 0x000fe4000f8e02ff */
[----:B------:R-:W-:Y:S03]  /*5340*/  UISETP.GE.AND UP0, UPT, UR6, UR4, UPT ;  /* 0x000000040600728c */ /* 0x000fe6000bf06270 */
[----:B------:R-:W-:Y:S01]  /*5350*/  UMOV UR4, UR11 ;  /* 0x0000000b00047c82 */ /* 0x000fe20008000000 */
[----:B------:R-:W-:Y:S02]  /*5360*/  UISETP.GE.OR UP0, UPT, UR5, UR8, UP0 ;  /* 0x000000080500728c */ /* 0x000fe40008706670 */
[----:B------:R-:W-:Y:S02]  /*5370*/  USHF.R.U32.HI UR4, URZ, UR23, UR4 ;  /* 0x00000017ff047299 */ /* 0x000fe40008011604 */
[----:B------:R-:W-:Y:S02]  /*5380*/  UIMAD.WIDE.U32 UR8, UR5, UR22, URZ ;  /* 0x00000016050872a5 */ /* 0x000fe4000f8e00ff */
[----:B------:R-:W-:Y:S04]  /*5390*/  USEL UR10, UR6, UR4, !UP1 ;  /* 0x00000004060a7287 */ /* 0x000fe8000c800000 */
[----:B------:R-:W-:Y:S01]  /*53a0*/  UIADD3 UR11, UPT, UPT, -UR10, URZ, URZ ;  /* 0x000000ff0a0b7290 */ /* 0x000fe2000fffe1ff */
[----:B------:R-:W-:Y:S02]  /*53b0*/  @!UP0 UMOV UR4, UR9 ;  /* 0x0000000900048c82 */ /* 0x000fe40008000000 */
[----:B------:R-:W-:Y:S02]  /*53c0*/  @!UP0 USHF.R.U32.HI UR4, URZ, UR23, UR4 ;  /* 0x00000017ff048299 */ /* 0x000fe40008011604 */
[----:B------:R-:W-:Y:S02]  /*53d0*/  UIMAD UR8, UR39, UR11, UR6 ;  /* 0x0000000b270872a4 */ /* 0x000fe4000f8e0206 */
[----:B------:R-:W-:Y:S02]  /*53e0*/  @!UP0 USEL UR4, UR5, UR4, !UP1 ;  /* 0x0000000405048287 */ /* 0x000fe4000c800000 */
[----:B------:R-:W-:Y:S02]  /*53f0*/  UISETP.NE.AND UP1, UPT, UR20, URZ, UPT ;  /* 0x000000ff1400728c */ /* 0x000fe4000bf25270 */
[----:B------:R-:W-:Y:S02]  /*5400*/  @!UP0 UIMAD UR7, UR7, UR8, UR4 ;  /* 0x00000008070782a4 */ /* 0x000fe4000f8e0204 */
[----:B------:R-:W-:Y:S02]  /*5410*/  @!UP0 UIADD3 UR9, UPT, UPT, UR10, -UR4, URZ ;  /* 0x800000040a098290 */ /* 0x000fe4000fffe0ff */
[----:B------:R-:W-:Y:S02]  /*5420*/  UIADD3 UR8, UPT, UPT, -UR6, URZ, URZ ;  /* 0x000000ff06087290 */ /* 0x000fe4000fffe1ff */
[----:B------:R-:W-:Y:S02]  /*5430*/  UIADD3 UR4, UPT, UPT, -UR5, URZ, URZ ;  /* 0x000000ff05047290 */ /* 0x000fe4000fffe1ff */
[----:B------:R-:W-:Y:S03]  /*5440*/  @!UP0 UIMAD UR6, UR9, UR39, UR5 ;  /* 0x00000027090682a4 */ /* 0x000fe6000f8e0205 */
[----:B------:R-:W-:Y:S01]  /*5450*/  @!UP0 UMOV UR5, UR7 ;  /* 0x0000000700058c82 */ /* 0x000fe20008000000 */
[----:B------:R-:W-:Y:S02]  /*5460*/  UIMAD UR7, UR30, UR4, UR15 ;  /* 0x000000041e0772a4 */ /* 0x000fe4000f8e020f */
[----:B------:R-:W-:Y:S02]  /*5470*/  UIMAD UR4, UR54, UR8, UR14 ;  /* 0x00000008360472a4 */ /* 0x000fe4000f8e020e */
[----:B------:R-:W-:Y:S02]  /*5480*/  UIMAD UR15, UR5, UR30, UR7 ;  /* 0x0000001e050f72a4 */ /* 0x000fe4000f8e0207 */
[----:B------:R-:W-:Y:S11]  /*5490*/  UIMAD UR14, UR6, UR54, UR4 ;  /* 0x00000036060e72a4 */ /* 0x000ff6000f8e0204 */
[----:B------:R-:W-:Y:S01]  /*54a0*/  @!UPT UIADD3 URZ, UPT, UPT, URZ, URZ, URZ ;  /* 0x000000fffffff290 */ /* 0x000fe2000fffe0ff */
.L_x_90:
[----:B------:R-:W1:Y:S01]  /*54b0*/  @!UP3 LDCU.128 UR8, c[0x0][0xb10] ;  /* 0x00016200ff08b7ac */ /* 0x000e620008000c00 */
[----:B------:R-:W-:Y:S04]  /*54c0*/  MOV R0, UR19 ;  /* 0x0000001300007c02 */ /* 0x000fe80008000f00 */
[----:B------:R-:W-:Y:S01]  /*54d0*/  IABS R0, R0 ;  /* 0x0000000000007213 */ /* 0x000fe20000000000 */
[----:B------:R-:W2:Y:S01]  /*54e0*/  @!UP3 LDCU UR5, c[0x0][0xb0c] ;  /* 0x00016180ff05b7ac */ /* 0x000ea20008000800 */
[----:B------:R-:W3:Y:S01]  /*54f0*/  @!UP3 LDCU UR4, c[0x0][0xb20] ;  /* 0x00016400ff04b7ac */ /* 0x000ee20008000800 */
[----:B-1----:R-:W-:Y:S04]  /*5500*/  UIMAD.WIDE.U32 UR6, UR15, UR8, URZ ;  /* 0x000000080f0672a5 */ /* 0x002fe8000f8e00ff */
[----:B------:R-:W-:Y:S02]  /*5510*/  @!UP3 USHF.R.U32.HI UR7, URZ, UR9, UR7 ;  /* 0x00000009ff07b299 */ /* 0x000fe40008011607 */
[----:B------:R-:W-:Y:S02]  /*5520*/  UIMAD.WIDE.U32 UR8, UR14, UR11, URZ ;  /* 0x0000000b0e0872a5 */ /* 0x000fe4000f8e00ff */
[----:B--2---:R-:W-:Y:S04]  /*5530*/  @!UP3 UISETP.NE.AND UP0, UPT, UR5, 0x1, UPT ;  /* 0x000000010500b88c */ /* 0x004fe8000bf05270 */
[----:B------:R-:W-:Y:S02]  /*5540*/  @!UP3 USEL UR7, UR15, UR7, !UP0 ;  /* 0x000000070f07b287 */ /* 0x000fe4000c000000 */
[----:B------:R-:W-:Y:S01]  /*5550*/  @!UP3 UISETP.NE.AND UP0, UPT, UR10, 0x1, UPT ;  /* 0x000000010a00b88c */ /* 0x000fe2000bf05270 */
[----:B------:R-:W-:Y:S02]  /*5560*/  @!UP3 UMOV UR6, UR9 ;  /* 0x000000090006bc82 */ /* 0x000fe40008000000 */
[----:B---3--:R-:W-:Y:S04]  /*5570*/  @!UP3 USHF.R.U32.HI UR6, URZ, UR4, UR6 ;  /* 0x00000004ff06b299 */ /* 0x008fe80008011606 */
[----:B------:R-:W-:Y:S04]  /*5580*/  @!UP3 USEL UR6, UR14, UR6, !UP0 ;  /* 0x000000060e06b287 */ /* 0x000fe8000c000000 */
[----:B------:R-:W-:Y:S02]  /*5590*/  @!UP3 UIADD3 UR4, UPT, UPT, -UR7, UR6, URZ ;  /* 0x000000060704b290 */ /* 0x000fe4000fffe1ff */
[----:B------:R-:W-:Y:S02]  /*55a0*/  @!UP3 UIADD3 UR6, UPT, UPT, UR7, -UR6, URZ ;  /* 0x800000060706b290 */ /* 0x000fe4000fffe0ff */
[----:B------:R-:W-:Y:S02]  /*55b0*/  @!UP3 UIMAD UR15, UR4, UR5, UR15 ;  /* 0x00000005040fb2a4 */ /* 0x000fe4000f8e020f */
[----:B------:R-:W-:Y:S01]  /*55c0*/  @!UP3 UIMAD UR14, UR6, UR10, UR14 ;  /* 0x0000000a060eb2a4 */ /* 0x000fe2000f8e020e */
[----:B------:R-:W-:Y:S11]  /*55d0*/  BRA.U UP2, `(.L_x_91) ;  /* 0x0000000102107547 */ /* 0x000ff6000b800000 */
[----:B------:R-:W-:Y:S04]  /*55e0*/  MOV R8, UR66 ;  /* 0x0000004200087c02 */ /* 0x000fe80008000f00 */
[----:B------:R-:W-:Y:S04]  /*55f0*/  SHF.L.U32 R8, R8, 0x1f, RZ ;  /* 0x0000001f08087819 */ /* 0x000fe800000006ff */
[----:B------:R-:W1:Y:S02]  /*5600*/  SYNCS.PHASECHK.TRANS64.TRYWAIT P1, [UR31+0x118], R8 ;  /* 0x00011808ff0075a7 */ /* 0x000e64000802111f */
[----:B-1----:R-:W-:Y:S05]  /*5610*/  @!P1 BRA `(.L_x_92) ;  /* 0x0000005000989947 */ /* 0x002fea0003800000 */
.L_x_91:
[----:B------:R-:W-:Y:S01]  /*5620*/  UISETP.NE.AND UP2, UPT, UR47, URZ, UPT ;  /* 0x000000ff2f00728c */ /* 0x000fe2000bf45270 */
[----:B------:R-:W-:Y:S01]  /*5630*/  R2UR UR4, R0 ;  /* 0x00000000000472ca */ /* 0x000fe200000e0000 */
[----:B------:R-:W-:Y:S01]  /*5640*/  USHF.L.U32 UR43, UR21, 0x6, URZ ;  /* 0x00000006152b7899 */ /* 0x000fe200080006ff */
[----:B-1----:R-:W-:Y:S05]  /*5650*/  IMAD.U32 R8, RZ, RZ, UR47 ;  /* 0x0000002fff087e24 */ /* 0x002fea000f8e00ff */
[----:B------:R-:W-:Y:S04]  /*5660*/  IABS R8, R8 ;  /* 0x0000000800087213 */ /* 0x000fe80000000000 */
[----:B------:R-:W1:Y:S02]  /*5670*/  I2F.RP R12, R8 ;  /* 0x00000008000c7306 */ /* 0x000e640000209400 */
[----:B------:R-:W-:Y:S07]  /*5680*/  UIMAD.WIDE.U32 UR6, UR57, UR4, URZ ;  /* 0x00000004390672a5 */ /* 0x000fee000f8e00ff */
[----:B------:R-:W-:Y:S02]  /*5690*/  UMOV UR44, UR7 ;  /* 0x00000007002c7c82 */ /* 0x000fe40008000000 */
[----:B------:R-:W-:Y:S04]  /*56a0*/  UIMAD UR4, UR44, UR61, UR4 ;  /* 0x0000003d2c0472a4 */ /* 0x000fe8000f8e0204 */
[----:B------:R-:W-:Y:S01]  /*56b0*/  UISETP.GT.U32.AND UP0, UPT, UR38, UR4, UPT ;  /* 0x000000042600728c */ /* 0x000fe2000bf04070 */
[----:B-1----:R-:W1:Y:S10]  /*56c0*/  MUFU.RCP R12, R12 ;  /* 0x0000000c000c7308 */ /* 0x002e740000001000 */
[----:B------:R-:W-:Y:S02]  /*56d0*/  @!UP0 UIADD3 UR4, UPT, UPT, UR4, -UR38, URZ ;  /* 0x8000002604048290 */ /* 0x000fe4000fffe0ff */
[----:B------:R-:W-:Y:S02]  /*56e0*/  @!UP0 UIADD3 UR44, UPT, UPT, UR44, 0x1, URZ ;  /* 0x000000012c2c8890 */ /* 0x000fe4000fffe0ff */
[----:B------:R-:W-:Y:S02]  /*56f0*/  UISETP.GE.U32.AND UP0, UPT, UR4, UR38, UPT ;  /* 0x000000260400728c */ /* 0x000fe4000bf06070 */
[----:B------:R-:W-:Y:S01]  /*5700*/  ULOP3.LUT UR4, UR19, UR46, URZ, 0x3c, !UPT ;  /* 0x0000002e13047292 */ /* 0x000fe2000f8e3cff */
[----:B-1----:R-:W-:Y:S04]  /*5710*/  VIADD R12, R12, 0xffffffe ;  /* 0x0ffffffe0c0c7836 */ /* 0x002fe80000000000 */
[----:B------:R-:W1:Y:S04]  /*5720*/  F2I.FTZ.U32.TRUNC.NTZ R13, R12 ;  /* 0x0000000c000d7305 */ /* 0x000e68000021f000 */
[----:B------:R-:W-:Y:S02]  /*5730*/  @UP0 UIADD3 UR44, UPT, UPT, UR44, 0x1, URZ ;  /* 0x000000012c2c0890 */ /* 0x000fe4000fffe0ff */
[----:B------:R-:W-:Y:S01]  /*5740*/  UISETP.GE.AND UP0, UPT, UR4, URZ, UPT ;  /* 0x000000ff0400728c */ /* 0x000fe2000bf06270 */
[--C-:B-1----:R-:W-:Y:S10]  /*5750*/  IMAD.MOV R3, RZ, RZ, -R13.reuse ;  /* 0x000000ffff037224 */ /* 0x102ff400078e0a0d */
[----:B------:R-:W-:Y:S01]  /*5760*/  @!UP0 UIADD3 UR44, UPT, UPT, -UR44, URZ, URZ ;  /* 0x000000ff2c2c8290 */ /* 0x000fe2000fffe1ff */
[----:B------:R-:W-:Y:S01]  /*5770*/  IMAD.MOV.U32 R12, RZ, RZ, RZ ;  /* 0x000000ffff0c7224 */ /* 0x000fe200078e00ff */
[----:B------:R-:W-:Y:S01]  /*5780*/  @!UP5 ULOP3.LUT UR44, URZ, UR46, URZ, 0x33, !UPT ;  /* 0x0000002eff2cd292 */ /* 0x000fe2000f8e33ff */
[----:B------:R-:W-:Y:S03]  /*5790*/  IMAD R3, R3, R8, RZ ;  /* 0x0000000803037224 */ /* 0x000fe600078e02ff */
[----:B------:R-:W-:Y:S01]  /*57a0*/  ULOP3.LUT UR4, UR44, UR47, URZ, 0x3c, !UPT ;  /* 0x0000002f2c047292 */ /* 0x000fe2000f8e3cff */
[----:B------:R-:W-:Y:S01]  /*57b0*/  IMAD.HI.U32 R13, R13, R3, R12 ;  /* 0x000000030d0d7227 */ /* 0x000fe200078e000c */
[----:B------:R-:W-:Y:S02]  /*57c0*/  MOV R0, UR44 ;  /* 0x0000002c00007c02 */ /* 0x000fe40008000f00 */
[----:B------:R-:W-:Y:S02]  /*57d0*/  UISETP.GE.AND UP0, UPT, UR4, URZ, UPT ;  /* 0x000000ff0400728c */ /* 0x000fe4000bf06270 */
[----:B------:R-:W-:Y:S01]  /*57e0*/  IABS R0, R0 ;  /* 0x0000000000007213 */ /* 0x000fe20000000000 */
[----:B------:R-:W-:Y:S04]  /*57f0*/  UIADD3 UR4, UPT, UPT, -UR44, URZ, URZ ;  /* 0x000000ff2c047290 */ /* 0x000fe8000fffe1ff */
[----:B------:R-:W-:Y:S01]  /*5800*/  IMAD.HI.U32 R13, R13, R0, RZ ;  /* 0x000000000d0d7227 */ /* 0x000fe200078e00ff */
[----:B------:R-:W-:Y:S03]  /*5810*/  UIMAD UR4, UR46, UR4, UR19 ;  /* 0x000000042e0472a4 */ /* 0x000fe6000f8e0213 */
[----:B------:R-:W-:Y:S01]  /*5820*/  IMAD.MOV R3, RZ, RZ, -R13 ;  /* 0x000000ffff037224 */ /* 0x000fe200078e0a0d */
[----:B------:R-:W-:Y:S03]  /*5830*/  USHF.L.U32 UR42, UR4, 0x7, URZ ;  /* 0x00000007042a7899 */ /* 0x000fe600080006ff */
[C---:B------:R-:W-:Y:S05]  /*5840*/  IMAD R0, R8.reuse, R3, R0 ;  /* 0x0000000308007224 */ /* 0x040fea00078e0200 */
[----:B------:R-:W-:Y:S11]  /*5850*/  ISETP.GT.U32.AND P1, PT, R8, R0, PT ;  /* 0x000000000800720c */ /* 0x000ff60003f24070 */
[----:B------:R-:W-:Y:S02]  /*5860*/  @!UPT UIADD3 URZ, UPT, UPT, URZ, URZ, URZ ;  /* 0x000000fffffff290 */ /* 0x000fe4000fffe0ff */
[-C--:B------:R-:W-:Y:S01]  /*5870*/  @!P1 IADD3 R0, PT, PT, R0, -R8.reuse, RZ ;  /* 0x8000000800009210 */ /* 0x080fe20007ffe0ff */
[----:B------:R-:W-:Y:S01]  /*5880*/  @!P1 VIADD R13, R13, 0x1 ;  /* 0x000000010d0d9836 */ /* 0x000fe20000000000 */
[----:B------:R-:W-:Y:S02]  /*5890*/  ISETP.NE.U32.AND P1, PT, RZ, UR48, PT ;  /* 0x00000030ff007c0c */ /* 0x000fe4000bf25070 */
[----:B------:R-:W-:Y:S02]  /*58a0*/  ISETP.GE.U32.AND P2, PT, R0, R8, PT ;  /* 0x000000080000720c */ /* 0x000fe40003f46070 */
[----:B------:R-:W-:Y:S02]  /*58b0*/  ISETP.NE.AND.EX P1, PT, RZ, UR49, PT, P1 ;  /* 0x00000031ff007c0c */ /* 0x000fe4000bf25310 */
[----:B------:R-:W-:Y:S09]  /*58c0*/  SHF.L.U32 R8, R10, 0x1f, RZ ;  /* 0x0000001f0a087819 */ /* 0x000ff200000006ff */
[----:B------:R-:W-:Y:S04]  /*58d0*/  @P2 IADD3 R13, PT, PT, R13, 0x1, RZ ;  /* 0x000000010d0d2810 */ /* 0x000fe80007ffe0ff */
[----:B------:R-:W-:Y:S11]  /*58e0*/  R2UR UR45, R13 ;  /* 0x000000000d2d72ca */ /* 0x000ff600000e0000 */
[----:B------:R-:W-:Y:S02]  /*58f0*/  @!UPT UIADD3 URZ, UPT, UPT, URZ, URZ, URZ ;  /* 0x000000fffffff290 */ /* 0x000fe4000fffe0ff */
[----:B------:R-:W-:Y:S02]  /*5900*/  @!UP0 UIADD3 UR45, UPT, UPT, -UR45, URZ, URZ ;  /* 0x000000ff2d2d8290 */ /* 0x000fe4000fffe1ff */
[----:B------:R-:W-:Y:S04]  /*5910*/  @!UP2 ULOP3.LUT UR45, URZ, UR47, URZ, 0x33, !UPT ;  /* 0x0000002fff2da292 */ /* 0x000fe8000f8e33ff */
[----:B------:R-:W-:Y:S04]  /*5920*/  UIADD3 UR5, UPT, UPT, -UR45, URZ, URZ ;  /* 0x000000ff2d057290 */ /* 0x000fe8000fffe1ff */
[----:B------:R-:W-:Y:S01]  /*5930*/  UIMAD UR44, UR47, UR5, UR44 ;  /* 0x000000052f2c72a4 */ /* 0x000fe2000f8e022c */
[----:B------:R-:W-:Y:S11]  /*5940*/  BRA.U !UP4, `(.L_x_93) ;  /* 0x000000010c387547 */ /* 0x000ff6000b800000 */
[----:B------:R-:W-:Y:S01]  /*5950*/  UPLOP3.LUT UP1, UPT, UPT, UPT, UP6, 0x80, 0x8 ;  /* 0x000000000008789c */ /* 0x000fe20003f2f060 */
[----:B------:R-:W-:Y:S01]  /*5960*/  HFMA2 R0, -RZ, RZ, 0, 5.9604644775390625e-08 ;  /* 0x00000001ff007431 */ /* 0x000fe200000001ff */
[----:B------:R-:W1:Y:S01]  /*5970*/  LDCU.64 UR8, c[0x0][0x358] ;  /* 0x00006b00ff0877ac */ /* 0x000e620008000a00 */
[----:B------:R-:W-:Y:S03]  /*5980*/  IMAD.MOV.U32 R49, RZ, RZ, 0x1 ;  /* 0x00000001ff317424 */ /* 0x000fe600078e00ff */
[----:B------:R-:W-:Y:S05]  /*5990*/  PLOP3.LUT P2, PT, PT, PT, UP1, 0x80, 0x8 ;  /* 0x000000000008781c */ /* 0x000fea0003f4f018 */
[----:B------:R-:W2:Y:S01]  /*59a0*/  @UP1 LDCU.64 UR4, c[0x0][0x888] ;  /* 0x00011100ff0417ac */ /* 0x000ea20008000a00 */
[----:B------:R-:W-:Y:S07]  /*59b0*/  @UP1 UIMAD UR6, UR51, UR48, URZ ;  /* 0x00000030330612a4 */ /* 0x000fee000f8e02ff */
[----:B------:R-:W-:Y:S01]  /*59c0*/  @!P2 PRMT R49, R0, 0x7610, R49 ;  /* 0x000076100031a816 */ /* 0x000fe20000000031 */
[----:B--2---:R-:W-:Y:S06]  /*59d0*/  @UP1 UIMAD.WIDE UR4, UR6, 0x4, UR4 ;  /* 0x00000004060418a5 */ /* 0x004fec000f8e0204 */
[----:B-----5:R-:W-:Y:S01]  /*59e0*/  IMAD.U32 R26, RZ, RZ, UR4 ;  /* 0x00000004ff1a7e24 */ /* 0x020fe2000f8e00ff */
[----:B------:R-:W-:Y:S04]  /*59f0*/  MOV R27, UR5 ;  /* 0x00000005001b7c02 */ /* 0x000fe80008000f00 */
[----:B------:R-:W2:Y:S01]  /*5a00*/  @!UP1 LDCU UR4, c[0x0][0x880] ;  /* 0x00011000ff0497ac */ /* 0x000ea20008000800 */
[----:B-1----:R1:W5:Y:S02]  /*5a10*/  @P2 LDG.E R26, desc[UR8][R26.64] ;  /* 0x000000081a1a2981 */ /* 0x002364000c1e1900 */
[----:B-12---:R-:W-:Y:S07]  /*5a20*/  @!P2 IMAD.U32 R26, RZ, RZ, UR4 ;  /* 0x00000004ff1aae24 */ /* 0x006fee000f8e00ff */
.L_x_93:
[----:B-----5:R-:W-:Y:S01]  /*5a30*/  @!P1 FSETP.EQ.AND P3, PT, R26, RZ, PT ;  /* 0x000000ff1a00920b */ /* 0x020fe20003f62000 */
[----:B------:R-:W-:Y:S01]  /*5a40*/  @!UPT UIADD3 URZ, UPT, UPT, URZ, URZ, URZ ;  /* 0x000000fffffff290 */ /* 0x000fe2000fffe0ff */
[----:B------:R-:W-:Y:S11]  /*5a50*/  @!P1 BRA `(.L_x_94) ;  /* 0x0000000000149947 */ /* 0x000ff60003800000 */
[----:B------:R-:W-:Y:S02]  /*5a60*/  LOP3.LUT P1, RZ, R49, 0xff, RZ, 0xc0, !PT ;  /* 0x000000ff31ff7812 */ /* 0x000fe4000782c0ff */
[----:B------:R-:W-:Y:S04]  /*5a70*/  PLOP3.LUT P3, PT, PT, PT, UP1, 0x80, 0x8 ;  /* 0x000000000008781c */ /* 0x000fe80003f6f018 */
[----:B------:R-:W-:Y:S07]  /*5a80*/  PLOP3.LUT P3, PT, P3, PT, PT, 0x8, 0x80 ;  /* 0x000000000080781c */ /* 0x000fee0001f6e170 */
[----:B------:R-:W-:Y:S11]  /*5a90*/  @P1 FSETP.EQ.AND P3, PT, R26, RZ, PT ;  /* 0x000000ff1a00120b */ /* 0x000ff60003f62000 */
[----:B------:R-:W-:Y:S02]  /*5aa0*/  @!UPT UIADD3 URZ, UPT, UPT, URZ, URZ, URZ ;  /* 0x000000fffffff290 */ /* 0x000fe4000fffe0ff */
.L_x_94:
[----:B------:R-:W1:Y:S01]  /*5ab0*/  SYNCS.PHASECHK.TRANS64.TRYWAIT P1, [UR31+0xf0], R8 ;  /* 0x0000f008ff0075a7 */ /* 0x000e62000802111f */
[----:B------:R-:W-:Y:S04]  /*5ac0*/  ELECT P2, URZ, PT ;  /* 0x0000000000ff782f */ /* 0x000fe80003840000 */
[----:B------:R-:W-:Y:S01]  /*5ad0*/  PLOP3.LUT P2, PT, P3, P2, PT, 0xf2, 0x2f ;  /* 0x00000000002f781c */ /* 0x000fe20001f45e72 */
[----:B------:R-:W-:Y:S01]  /*5ae0*/  @!UPT UIADD3 URZ, UPT, UPT, URZ, URZ, URZ ;  /* 0x000000fffffff290 */ /* 0x000fe2000fffe0ff */
[----:B-1----:R-:W-:Y:S11]  /*5af0*/  @!P1 BRA `(.L_x_95) ;  /* 0x0000004c00789947 */ /* 0x002ff60003800000 */
.L_x_199:
[----:B------:R-:W-:Y:S01]  /*5b00*/  @!P2 IADD3 R3, P1, PT, R14, 0x580, RZ ;  /* 0x000005800e03a810 */ /* 0x000fe20007f3e0ff */
[----:B------:R-:W-:Y:S01]  /*5b10*/  VOTEU.ALL UP0, P2 ;  /* 0x0000000000ff7886 */ /* 0x000fe20001000000 */
[----:B------:R-:W-:Y:S01]  /*5b20*/  UMOV UR6, 0x0 ;  /* 0x0000000000067882 */ /* 0x000fe20000000000 */
[----:B------:R-:W-:Y:S01]  /*5b30*/  UMOV UR7, 0x10000000 ;  /* 0x1000000000077882 */ /* 0x000fe20000000000 */
[----:B------:R-:W-:Y:S01]  /*5b40*/  @!P2 R2UR UR5, R3 ;  /* 0x000000000305a2ca */ /* 0x000fe200000e0000 */
[----:B-1----:R-:W-:Y:S01]  /*5b50*/  @!P2 IMAD.X R0, RZ, RZ, R15, P1 ;  /* 0x000000ffff00a224 */ /* 0x002fe200008e060f */
[----:B------:R-:W-:Y:S02]  /*5b60*/  @!UP0 UIADD3 UR40, UPT, UPT, UR31, 0x200, URZ ;  /* 0x000002001f288890 */ /* 0x000fe4000fffe0ff */
[----:B------:R-:W-:Y:S02]  /*5b70*/  @!UP0 UIADD3 UR10, UPT, UPT, UR42, 0x40, URZ ;  /* 0x000000402a0a8890 */ /* 0x000fe4000fffe0ff */
[----:B------:R-:W-:Y:S01]  /*5b80*/  @!P2 R2UR UR4, R0 ;  /* 0x000000000004a2ca */ /* 0x000fe200000e0000 */
[----:B------:R-:W-:Y:S01]  /*5b90*/  @!UP0 UIADD3 UR8, UPT, UPT, UR31, 0xa00, URZ ;  /* 0x00000a001f088890 */ /* 0x000fe2000fffe0ff */
[----:B------:R-:W-:Y:S01]  /*5ba0*/  @!P2 IMAD.MOV.U32 R0, RZ, RZ, 0x1000 ;  /* 0x00001000ff00a424 */ /* 0x000fe200078e00ff */
[----:B------:R-:W-:Y:S01]  /*5bb0*/  VOTEU.ALL UP0, P2 ;  /* 0x0000000000ff7886 */ /* 0x000fe20001000000 */
[----:B------:R-:W-:Y:S01]  /*5bc0*/  UMOV UR9, UR41 ;  /* 0x0000002900097c82 */ /* 0x000fe20008000000 */
[----:B------:R-:W-:Y:S01]  /*5bd0*/  UMOV UR11, UR43 ;  /* 0x0000002b000b7c82 */ /* 0x000fe20008000000 */
[----:B------:R-:W-:Y:S01]  /*5be0*/  UMOV UR12, UR44 ;  /* 0x0000002c000c7c82 */ /* 0x000fe20008000000 */
[----:B------:R-:W-:Y:S01]  /*5bf0*/  IMAD.U32 R12, RZ, RZ, UR5 ;  /* 0x00000005ff0c7e24 */ /* 0x000fe2000f8e00ff */
[----:B------:R-:W-:Y:S05]  /*5c00*/  UMOV UR13, UR45 ;  /* 0x0000002d000d7c82 */ /* 0x000fea0008000000 */
[----:B------:R-:W-:Y:S01]  /*5c10*/  IMAD.U32 R13, RZ, RZ, UR4 ;  /* 0x00000004ff0d7e24 */ /* 0x000fe2000f8e00ff */
[----:B------:R-:W-:Y:S04]  /*5c20*/  @!P2 R2UR UR4, R12 ;  /* 0x000000000c04a2ca */ /* 0x000fe800000e0000 */
[----:B------:R-:W-:Y:S11]  /*5c30*/  @!P2 R2UR UR5, R13 ;  /* 0x000000000d05a2ca */ /* 0x000ff600000e0000 */
[----:B------:R-:W-:Y:S02]  /*5c40*/  @!UPT UIADD3 URZ, UPT, UPT, URZ, URZ, URZ ;  /* 0x000000fffffff290 */ /* 0x000fe4000fffe0ff */
[----:B------:R1:W-:Y:S01]  /*5c50*/  @!UP0 UTMALDG.4D [UR40], [UR4], desc[UR6] ;  /* 0x00000628040085b4 */ /* 0x0003e20008019000 */
[----:B------:R-:W-:Y:S05]  /*5c60*/  VOTEU.ALL UP0, P2 ;  /* 0x0000000000ff7886 */ /* 0x000fea0001000000 */
[----:B------:R1:W-:Y:S01]  /*5c70*/  @!UP0 UTMALDG.4D [UR8], [UR4], desc[UR6] ;  /* 0x00000608040085b4 */ /* 0x0003e20008019000 */
[----:B------:R1:W-:Y:S01]  /*5c80*/  @!P2 SYNCS.ARRIVE.TRANS64.RED.A0TR RZ, [UR31+0xd0], R0 ;  /* 0x0000d000ffffa9a7 */ /* 0x0003e2000830041f */
[----:B------:R-:W-:Y:S01]  /*5c90*/  SYNCS.ARRIVE.TRANS64.RED.A1T0 RZ, [UR65], RZ ;  /* 0x000000ffffff79a7 */ /* 0x000fe20008100441 */
[----:B------:R-:W2:Y:S02]  /*5ca0*/  SYNCS.PHASECHK.TRANS64.TRYWAIT P1, [UR31+0xf8], R8 ;  /* 0x0000f808ff0075a7 */ /* 0x000ea4000802111f */
[----:B-12---:R-:W-:Y:S05]  /*5cb0*/  @!P1 BRA `(.L_x_96) ;  /* 0x0000004c00209947 */ /* 0x006fea0003800000 */
.L_x_201:
        /* <DEDUP_REMOVED lines=11> */
[----:B------:R-:W-:Y:S01]  /*5d70*/  @!UP0 UIADD3 UR8, UPT, UPT, UR31, 0x1a00, URZ ;  /* 0x00001a001f088890 */ /* 0x000fe2000fffe0ff */
[----:B------:R-:W-:Y:S01]  /*5d80*/  VOTEU.ALL UP0, P2 ;  /* 0x0000000000ff7886 */ /* 0x000fe20001000000 */
[----:B------:R-:W-:Y:S02]  /*5d90*/  UMOV UR35, UR43 ;  /* 0x0000002b00237c82 */ /* 0x000fe40008000000 */
[----:B------:R-:W-:Y:S01]  /*5da0*/  IMAD.U32 R12, RZ, RZ, UR5 ;  /* 0x00000005ff0c7e24 */ /* 0x000fe2000f8e00ff */
[----:B------:R-:W-:Y:S01]  /*5db0*/  UMOV UR36, UR44 ;  /* 0x0000002c00247c82 */ /* 0x000fe20008000000 */
[----:B------:R-:W-:Y:S01]  /*5dc0*/  UMOV UR37, UR45 ;  /* 0x0000002d00257c82 */ /* 0x000fe20008000000 */
[----:B------:R-:W-:Y:S01]  /*5dd0*/  UMOV UR9, UR33 ;  /* 0x0000002100097c82 */ /* 0x000fe20008000000 */
[----:B------:R-:W-:Y:S01]  /*5de0*/  UMOV UR11, UR43 ;  /* 0x0000002b000b7c82 */ /* 0x000fe20008000000 */
[----:B------:R-:W-:Y:S01]  /*5df0*/  UMOV UR12, UR44 ;  /* 0x0000002c000c7c82 */ /* 0x000fe20008000000 */
[----:B------:R-:W-:Y:S01]  /*5e00*/  IMAD.U32 R13, RZ, RZ, UR4 ;  /* 0x00000004ff0d7e24 */ /* 0x000fe2000f8e00ff */
[----:B------:R-:W-:Y:S01]  /*5e10*/  @!P2 R2UR UR4, R12 ;  /* 0x000000000c04a2ca */ /* 0x000fe200000e0000 */
[----:B------:R-:W-:Y:S03]  /*5e20*/  UMOV UR13, UR45 ;  /* 0x0000002d000d7c82 */ /* 0x000fe60008000000 */
        /* <DEDUP_REMOVED lines=9> */
.L_x_203:
        /* <DEDUP_REMOVED lines=30> */
[----:B--2---:R-:W-:Y:S01]  /*60a0*/  @P0 SHF.R.U32.HI R0, RZ, 0x10, R5 ;  /* 0x00000010ff000819 */ /* 0x004fe20000011605 */
[----:B------:R-:W2:Y:S03]  /*60b0*/  SYNCS.PHASECHK.TRANS64.TRYWAIT P1, [UR31+0x108], R8 ;  /* 0x00010808ff0075a7 */ /* 0x000ea6000802111f */
[----:B------:R-:W-:Y:S01]  /*60c0*/  @P0 R2UR UR51, R0 ;  /* 0x00000000003302ca */ /* 0x000fe200000e0000 */
[----:B------:R-:W-:Y:S03]  /*60d0*/  @!UPT UIADD3 URZ, UPT, UPT, URZ, URZ, URZ ;  /* 0x000000fffffff290 */ /* 0x000fe6000fffe0ff */
[----:B-12---:R-:W-:Y:S11]  /*60e0*/  @!P1 BRA `(.L_x_98) ;  /* 0x0000004800449947 */ /* 0x006ff60003800000 */
.L_x_205:
[----:B------:R-:W-:Y:S01]  /*60f0*/  UPLOP3.LUT UP2, UPT, UPT, UPT, UPT, 0x80, 0x8 ;  /* 0x000000000008789c */ /* 0x000fe20003f4f070 */
[----:B------:R-:W-:Y:S01]  /*6100*/  @!P2 IADD3 R3, P0, PT, R14, 0x580, RZ ;  /* 0x000005800e03a810 */ /* 0x000fe20007f1e0ff */
[----:B------:R-:W-:Y:S01]  /*6110*/  UMOV UR6, 0x0 ;  /* 0x0000000000067882 */ /* 0x000fe20000000000 */
[----:B------:R-:W-:Y:S01]  /*6120*/  UMOV UR7, 0x10000000 ;  /* 0x1000000000077882 */ /* 0x000fe20000000000 */
[----:B------:R-:W-:Y:S01]  /*6130*/  UMOV UR19, UR43 ;  /* 0x0000002b00137c82 */ /* 0x000fe20008000000 */
[----:B------:R-:W-:Y:S01]  /*6140*/  @!P2 R2UR UR5, R3 ;  /* 0x000000000305a2ca */ /* 0x000fe200000e0000 */
[----:B-1----:R-:W-:Y:S01]  /*6150*/  @!P2 IMAD.X R0, RZ, RZ, R15, P0 ;  /* 0x000000ffff00a224 */ /* 0x002fe200000e060f */
[----:B------:R-:W-:Y:S01]  /*6160*/  VOTEU.ALL UP0, P2 ;  /* 0x0000000000ff7886 */ /* 0x000fe20001000000 */
[----:B------:R-:W-:Y:S01]  /*6170*/  UMOV UR20, UR44 ;  /* 0x0000002c00147c82 */ /* 0x000fe20008000000 */
[----:B------:R-:W-:Y:S01]  /*6180*/  UMOV UR21, UR45 ;  /* 0x0000002d00157c82 */ /* 0x000fe20008000000 */
[----:B------:R-:W-:Y:S01]  /*6190*/  UMOV UR11, UR43 ;  /* 0x0000002b000b7c82 */ /* 0x000fe20008000000 */
[----:B------:R-:W-:Y:S01]  /*61a0*/  @!P2 R2UR UR4, R0 ;  /* 0x000000000004a2ca */ /* 0x000fe200000e0000 */
[----:B------:R-:W-:Y:S01]  /*61b0*/  @!UP0 UIADD3 UR18, UPT, UPT, UR42, 0x30, URZ ;  /* 0x000000302a128890 */ /* 0x000fe2000fffe0ff */
[----:B------:R-:W-:Y:S01]  /*61c0*/  R2UR UR26, R51 ;  /* 0x00000000331a72ca */ /* 0x000fe200000e0000 */
[----:B------:R-:W-:Y:S01]  /*61d0*/  @!UP0 UIADD3 UR16, UPT, UPT, UR31, 0x3200, URZ ;  /* 0x000032001f108890 */ /* 0x000fe2000fffe0ff */
[----:B------:R-:W-:Y:S01]  /*61e0*/  R2UR UR24, R52 ;  /* 0x00000000341872ca */ /* 0x000fe200000e0000 */
[----:B------:R-:W-:Y:S01]  /*61f0*/  @!UP0 UIADD3 UR17, UPT, UPT, UR31, 0xe8, URZ ;  /* 0x000000e81f118890 */ /* 0x000fe2000fffe0ff */
[----:B------:R-:W-:Y:S01]  /*6200*/  LOP3.LUT P0, RZ, R6, 0x1, RZ, 0xc0, !PT ;  /* 0x0000000106ff7812 */ /* 0x000fe2000780c0ff */
[----:B------:R-:W-:Y:S01]  /*6210*/  IMAD.U32 R12, RZ, RZ, UR5 ;  /* 0x00000005ff0c7e24 */ /* 0x000fe2000f8e00ff */
[----:B------:R-:W-:Y:S01]  /*6220*/  @!UP0 UIADD3 UR10, UPT, UPT, UR42, 0x70, URZ ;  /* 0x000000702a0a8890 */ /* 0x000fe2000fffe0ff */
[----:B------:R-:W-:Y:S01]  /*6230*/  LOP3.LUT R10, R10, 0x1, RZ, 0x3c, !PT ;  /* 0x000000010a0a7812 */ /* 0x000fe200078e3cff */
[----:B------:R-:W-:Y:S01]  /*6240*/  @!UP0 UIADD3 UR8, UPT, UPT, UR31, 0x3a00, URZ ;  /* 0x00003a001f088890 */ /* 0x000fe2000fffe0ff */
[----:B------:R-:W-:Y:S01]  /*6250*/  LOP3.LUT R9, R9, 0x1, RZ, 0x3c, !PT ;  /* 0x0000000109097812 */ /* 0x000fe200078e3cff */
[----:B------:R-:W-:Y:S01]  /*6260*/  VOTEU.ALL UP0, P2 ;  /* 0x0000000000ff7886 */ /* 0x000fe20001000000 */
[----:B------:R-:W-:Y:S01]  /*6270*/  IMAD.U32 R13, RZ, RZ, UR4 ;  /* 0x00000004ff0d7e24 */ /* 0x000fe2000f8e00ff */
[----:B------:R-:W-:Y:S01]  /*6280*/  @!P2 R2UR UR4, R12 ;  /* 0x000000000c04a2ca */ /* 0x000fe200000e0000 */
[----:B------:R-:W-:Y:S01]  /*6290*/  UMOV UR12, UR44 ;  /* 0x0000002c000c7c82 */ /* 0x000fe20008000000 */
[----:B------:R-:W-:Y:S01]  /*62a0*/  UMOV UR13, UR45 ;  /* 0x0000002d000d7c82 */ /* 0x000fe20008000000 */
[----:B------:R-:W-:Y:S01]  /*62b0*/  UMOV UR9, UR17 ;  /* 0x0000001100097c82 */ /* 0x000fe20008000000 */
[----:B------:R-:W-:Y:S11]  /*62c0*/  @!P2 R2UR UR5, R13 ;  /* 0x000000000d05a2ca */ /* 0x000ff600000e0000 */
[----:B------:R-:W-:Y:S02]  /*62d0*/  @!UPT UIADD3 URZ, UPT, UPT, URZ, URZ, URZ ;  /* 0x000000fffffff290 */ /* 0x000fe4000fffe0ff */
[----:B------:R1:W-:Y:S01]  /*62e0*/  @!UP0 UTMALDG.4D [UR16], [UR4], desc[UR6] ;  /* 0x00000610040085b4 */ /* 0x0003e20008019000 */
[----:B------:R-:W-:Y:S05]  /*62f0*/  VOTEU.ALL UP0, P2 ;  /* 0x0000000000ff7886 */ /* 0x000fea0001000000 */
[----:B------:R2:W-:Y:S01]  /*6300*/  @!UP0 UTMALDG.4D [UR8], [UR4], desc[UR6] ;  /* 0x00000608040085b4 */ /* 0x0005e20008019000 */
[----:B------:R2:W-:Y:S01]  /*6310*/  @!P2 SYNCS.ARRIVE.TRANS64.RED.A0TR RZ, [UR31+0xe8], R2 ;  /* 0x0000e802ffffa9a7 */ /* 0x0005e2000830041f */
[----:B------:R-:W-:Y:S01]  /*6320*/  SYNCS.ARRIVE.TRANS64.RED.A1T0 RZ, [UR62], RZ ;  /* 0x000000ffffff79a7 */ /* 0x000fe2000810043e */
[----:B-1----:R-:W-:Y:S02]  /*6330*/  UIADD3 UR19, UPT, UPT, UR14, UR26, URZ ;  /* 0x0000001a0e137290 */ /* 0x002fe4000fffe0ff */
[----:B------:R-:W-:Y:S01]  /*6340*/  UIADD3 UR21, UPT, UPT, UR15, UR24, URZ ;  /* 0x000000180f157290 */ /* 0x000fe2000fffe0ff */
[----:B------:R-:W-:Y:S11]  /*6350*/  @P0 BRA `(.L_x_99) ;  /* 0xffffffec00340947 */ /* 0x000ff6000383ffff */
[----:B--2---:R-:W-:-:S04]  /*6360*/  SHF.L.U32 R2, R10, 0x1f, RZ ;  /* 0x0000001f0a027819 */ /* 0x004fc800000006ff */
[----:B------:R-:W1:Y:S02]  /*6370*/  SYNCS.PHASECHK.TRANS64.TRYWAIT P0, [UR31+0xf0], R2 ;  /* 0x0000f002ff0075a7 */ /* 0x000e64000800111f */
[----:B-1----:R-:W-:Y:S05]  /*6380*/  @!P0 BRA `(.L_x_100) ;  /* 0x0000004400b48947 */ /* 0x002fea0003800000 */
.L_x_207:
[----:B------:R-:W2:Y:S02]  /*6390*/  SYNCS.PHASECHK.TRANS64.TRYWAIT P0, [UR31+0xf8], R2 ;  /* 0x0000f802ff0075a7 */ /* 0x000ea4000800111f */
[----:B--2---:R-:W-:Y:S05]  /*63a0*/  @!P0 BRA `(.L_x_101) ;  /* 0x0000004400c48947 */ /* 0x004fea0003800000 */
.L_x_209:
[----:B------:R-:W2:Y:S02]  /*63b0*/  SYNCS.PHASECHK.TRANS64.TRYWAIT P0, [UR31+0x100], R2 ;  /* 0x00010002ff0075a7 */ /* 0x000ea4000800111f */
[----:B--2---:R-:W-:Y:S05]  /*63c0*/  @!P0 BRA `(.L_x_102) ;  /* 0x0000004400d48947 */ /* 0x004fea0003800000 */
.L_x_211:
[----:B-1----:R-:W-:-:S07]  /*63d0*/  MOV R0, UR31 ;  /* 0x0000001f00007c02 */ /* 0x002fce0008000f00 */
.L_x_103:
[----:B-1----:R-:W-:-:S04]  /*63e0*/  SHF.L.U32 R2, R10, 0x1f, RZ ;  /* 0x0000001f0a027819 */ /* 0x002fc800000006ff */
[----:B------:R1:W2:Y:S03]  /*63f0*/  SYNCS.PHASECHK.TRANS64.TRYWAIT P0, [R0+URZ+0x108], R2 ;  /* 0x00010802000075a7 */ /* 0x0002a600080011ff */
[----:B--2---:R-:W-:Y:S05]  /*6400*/  @!P0 NANOSLEEP.SYNCS 0x989680 ;  /* 0x009896800000895d */ /* 0x004fea0003900000 */
[----:B------:R-:W2:Y:S02]  /*6410*/  @!P0 SYNCS.PHASECHK.TRANS64 P0, [R0+URZ+0x108], R2 ;  /* 0x00010802000085a7 */ /* 0x000ea400080010ff */
[----:B--2---:R-:W-:Y:S05]  /*6420*/  @P0 EXIT ;  /* 0x000000000000094d */ /* 0x004fea0003800000 */
[----:B------:R-:W-:Y:S05]  /*6430*/  BRA `(.L_x_103) ;  /* 0xfffffffc00e87947 */ /* 0x000fea000383ffff */
.L_x_88:
[----:B------:R-:W-:-:S06]  /*6440*/  UISETP.GE.AND UP0, UPT, UR18, 0x4, UPT ;  /* 0x000000041200788c */ /* 0x000fcc000bf06270 */
[----:B------:R-:W-:-:S13]  /*6450*/  PLOP3.LUT P0, PT, PT, PT, UP0, 0x80, 0x8 ;  /* 0x000000000008781c */ /* 0x000fda0003f0f008 */
[----:B-1----:R-:W-:Y:S05]  /*6460*/  @!P0 EXIT ;  /* 0x000000000000894d */ /* 0x002fea0003800000 */
[----:B------:R-:W1:Y:S08]  /*6470*/  S2UR UR4, SR_CgaCtaId ;  /* 0x00000000000479c3 */ /* 0x000e700000008800 */
[----:B------:R-:W-:Y:S01]  /*6480*/  BAR.SYNC.DEFER_BLOCKING 0x6, 0xa0 ;  /* 0x0182800000007b1d */ /* 0x000fe20000010000 */
[C---:B------:R-:W-:Y:S01]  /*6490*/  IMAD.SHL.U32 R0, R50.reuse, 0x200000, RZ ;  /* 0x0020000032007824 */ /* 0x040fe200078e00ff */
[----:B------:R-:W-:Y:S01]  /*64a0*/  SHF.L.U32 R4, R50, 0x9, RZ ;  /* 0x0000000932047819 */ /* 0x000fe200000006ff */
[C---:B------:R-:W-:Y:S01]  /*64b0*/  IMAD.SHL.U32 R48, R59.reuse, 0x10, RZ ;  /* 0x000000103b307824 */ /* 0x040fe200078e00ff */
[----:B------:R-:W-:Y:S01]  /*64c0*/  USHF.R.S32.HI UR53, URZ, 0x1f, UR5 ;  /* 0x0000001fff357899 */ /* 0x000fe20008011405 */
[----:B------:R-:W-:Y:S01]  /*64d0*/  IMAD.U32 R23, R59, 0x10000, RZ ;  /* 0x000100003b177824 */ /* 0x000fe200078e00ff */
[----:B------:R-:W-:-:S02]  /*64e0*/  UMOV UR49, 0x400 ;  /* 0x0000040000317882 */ /* 0x000fc40000000000 */
[----:B------:R-:W2:Y:S01]  /*64f0*/  LDC.64 R42, c[0x0][0x8b0] ;  /* 0x00022c00ff2a7b82 */ /* 0x000ea20000000a00 */
[----:B------:R-:W3:Y:S01]  /*6500*/  LDCU.64 UR6, c[0x0][0x890] ;  /* 0x00011200ff0677ac */ /* 0x000ee20008000a00 */
[C---:B------:R-:W-:Y:S01]  /*6510*/  IMAD.SHL.U32 R5, R59.reuse, 0x2, RZ ;  /* 0x000000023b057824 */ /* 0x040fe200078e00ff */
[----:B------:R-:W-:Y:S01]  /*6520*/  LOP3.LUT R0, R0, 0x200000, RZ, 0xc0, !PT ;  /* 0x0020000000007812 */ /* 0x000fe200078ec0ff */
[----:B------:R-:W-:Y:S01]  /*6530*/  HFMA2 R57, -RZ, RZ, 0, 5.9604644775390625e-08 ;  /* 0x00000001ff397431 */ /* 0x000fe200000001ff */
[C---:B------:R-:W-:Y:S01]  /*6540*/  LOP3.LUT R6, R48.reuse, 0x40, RZ, 0xc0, !PT ;  /* 0x0000004030067812 */ /* 0x040fe200078ec0ff */
[----:B------:R-:W-:Y:S01]  /*6550*/  ULEA.HI UR53, UR53, UR5, URZ, 0x7 ;  /* 0x0000000535357291 */ /* 0x000fe2000f8f38ff */
[----:B------:R-:W-:Y:S01]  /*6560*/  LOP3.LUT R58, R48, 0x5b0, RZ, 0xc0, !PT ;  /* 0x000005b0303a7812 */ /* 0x000fe200078ec0ff */
[----:B------:R-:W4:Y:S01]  /*6570*/  LDC.64 R40, c[0x0][0x8a8] ;  /* 0x00022a00ff287b82 */ /* 0x000f220000000a00 */
[----:B------:R-:W-:Y:S01]  /*6580*/  LOP3.LUT R23, R0, 0x400000, R23, 0xf8, !PT ;  /* 0x0040000000177812 */ /* 0x000fe200078ef817 */
[----:B------:R-:W-:Y:S01]  /*6590*/  IMAD.MOV.U32 R22, RZ, RZ, RZ ;  /* 0x000000ffff167224 */ /* 0x000fe200078e00ff */
[----:B------:R-:W-:Y:S01]  /*65a0*/  LOP3.LUT R0, R6, 0x8, R5, 0xf8, !PT ;  /* 0x0000000806007812 */ /* 0x000fe200078ef805 */
[----:B------:R-:W-:Y:S01]  /*65b0*/  IMAD.MOV.U32 R56, RZ, RZ, RZ ;  /* 0x000000ffff387224 */ /* 0x000fe200078e00ff */
[----:B------:R-:W-:Y:S01]  /*65c0*/  LOP3.LUT R58, R58, 0x200, R4, 0xf8, !PT ;  /* 0x000002003a3a7812 */ /* 0x000fe200078ef804 */
[----:B------:R-:W2:Y:S01]  /*65d0*/  LDCU UR62, c[0x0][0x370] ;  /* 0x00006e00ff3e77ac */ /* 0x000ea20008000800 */
[----:B------:R-:W-:-:S02]  /*65e0*/  LOP3.LUT R59, R59, 0x60, RZ, 0xc0, !PT ;  /* 0x000000603b3b7812 */ /* 0x000fc400078ec0ff */
[----:B------:R-:W-:Y:S01]  /*65f0*/  LOP3.LUT R58, R58, R0, RZ, 0xfc, !PT ;  /* 0x000000003a3a7212 */ /* 0x000fe200078efcff */
[----:B-1----:R-:W-:Y:S01]  /*6600*/  ULEA UR49, UR4, UR49, 0x18 ;  /* 0x0000003104317291 */ /* 0x002fe2000f8ec0ff */
[----:B---3--:R-:W-:Y:S01]  /*6610*/  IMAD.U32 R61, RZ, RZ, UR6 ;  /* 0x00000006ff3d7e24 */ /* 0x008fe2000f8e00ff */
[----:B------:R-:W-:Y:S01]  /*6620*/  MOV R55, RZ ;  /* 0x000000ff00377202 */ /* 0x000fe20000000f00 */
[----:B------:R-:W-:Y:S01]  /*6630*/  IMAD.U32 R60, RZ, RZ, UR7 ;  /* 0x00000007ff3c7e24 */ /* 0x000fe2000f8e00ff */
[----:B------:R-:W-:Y:S01]  /*6640*/  UIADD3 UR4, UPT, UPT, UR49, 0x200, URZ ;  /* 0x0000020031047890 */ /* 0x000fe2000fffe0ff */
[----:B------:R-:W1:Y:S04]  /*6650*/  LDCU UR45, c[0x0][0xb0c] ;  /* 0x00016180ff2d77ac */ /* 0x000e680008000800 */
[----:B------:R-:W3:Y:S01]  /*6660*/  LDS R2, [UR49+0x170] ;  /* 0x00017031ff027984 */ /* 0x000ee20008000800 */
[----:B------:R-:W-:Y:S01]  /*6670*/  IMAD.U32 R54, RZ, RZ, UR4 ;  /* 0x00000004ff367e24 */ /* 0x000fe2000f8e00ff */
[----:B------:R-:W1:Y:S01]  /*6680*/  LDCU UR38, c[0x0][0xb30] ;  /* 0x00016600ff2677ac */ /* 0x000e620008000800 */
[----:B------:R-:W1:Y:S01]  /*6690*/  LDCU.64 UR60, c[0x0][0x888] ;  /* 0x00011100ff3c77ac */ /* 0x000e620008000a00 */
[----:B------:R-:W1:Y:S01]  /*66a0*/  LDCU.64 UR46, c[0x0][0xb28] ;  /* 0x00016500ff2e77ac */ /* 0x000e620008000a00 */
[----:B------:R-:W1:Y:S01]  /*66b0*/  LDCU.128 UR56, c[0x0][0xb10] ;  /* 0x00016200ff3877ac */ /* 0x000e620008000c00 */
[----:B------:R-:W1:Y:S01]  /*66c0*/  LDCU UR55, c[0x0][0x374] ;  /* 0x00006e80ff3777ac */ /* 0x000e620008000800 */
[----:B------:R-:W-:Y:S01]  /*66d0*/  USHF.R.S32.HI UR53, URZ, 0x7, UR53 ;  /* 0x00000007ff357899 */ /* 0x000fe20008011435 */
[----:B------:R-:W-:Y:S01]  /*66e0*/  UMOV UR54, URZ ;  /* 0x000000ff00367c82 */ /* 0x000fe20008000000 */
[----:B------:R-:W-:Y:S01]  /*66f0*/  UMOV UR52, URZ ;  /* 0x000000ff00347c82 */ /* 0x000fe20008000000 */
[C---:B---3--:R-:W-:Y:S01]  /*6700*/  VIADD R3, R2.reuse, 0x40 ;  /* 0x0000004002037836 */ /* 0x048fe20000000000 */
[----:B------:R-:W-:-:S04]  /*6710*/  LOP3.LUT R2, R2, 0xffff, RZ, 0xc0, !PT ;  /* 0x0000ffff02027812 */ /* 0x000fc800078ec0ff */
[----:B------:R-:W-:-:S05]  /*6720*/  LOP3.LUT R3, R3, 0xffff, RZ, 0xc0, !PT ;  /* 0x0000ffff03037812 */ /* 0x000fca00078ec0ff */
[----:B-12-4-:R3:W-:Y:S02]  /*6730*/  STL.64 [R1], R2 ;  /* 0x0000000201007387 */ /* 0x0167e40000100a00 */
.L_x_147:
[----:B---3--:R-:W-:Y:S04]  /*6740*/  SHF.L.U32 R2, R55, 0x1f, RZ ;  /* 0x0000001f37027819 */ /* 0x008fe800000006ff */
[----:B-1----:R-:W1:Y:S02]  /*6750*/  SYNCS.PHASECHK.TRANS64.TRYWAIT P0, [UR49+0x120], R2 ;  /* 0x00012002ff0075a7 */ /* 0x002e640008001131 */
[----:B-1----:R-:W-:Y:S05]  /*6760*/  @!P0 BRA `(.L_x_104) ;  /* 0x0000004400048947 */ /* 0x002fea0003800000 */
.L_x_213:
[----:B-1----:R-:W-:Y:S01]  /*6770*/  LEA R2, R22, UR48, 0x2 ;  /* 0x0000003016027c11 */ /* 0x002fe2000f8e10ff */
[----:B------:R-:W1:Y:S01]  /*6780*/  LDS.128 R44, [UR49+0x160] ;  /* 0x00016031ff2c7984 */ /* 0x000e620008000c00 */
[----:B------:R-:W-:Y:S02]  /*6790*/  UIADD3 UR4, UPT, UPT, UR49, 0x128, URZ ;  /* 0x0000012831047890 */ /* 0x000fe4000fffe0ff */
[----:B------:R-:W-:Y:S01]  /*67a0*/  UISETP.GE.AND UP1, UPT, UR39, 0x1, UPT ;  /* 0x000000012700788c */ /* 0x000fe2000bf26270 */
[----:B------:R-:W-:Y:S01]  /*67b0*/  @!PT LDS RZ, [RZ] ;  /* 0x00000000fffff984 */ /* 0x000fe20000000800 */
[----:B------:R-:W-:Y:S01]  /*67c0*/  @!PT LDS RZ, [RZ] ;  /* 0x00000000fffff984 */ /* 0x000fe20000000800 */
[----:B------:R-:W-:Y:S01]  /*67d0*/  @!PT LDS RZ, [RZ] ;  /* 0x00000000fffff984 */ /* 0x000fe20000000800 */
[----:B------:R-:W-:Y:S01]  /*67e0*/  @!PT LDS RZ, [RZ] ;  /* 0x00000000fffff984 */ /* 0x000fe20000000800 */
[----:B------:R2:W-:Y:S06]  /*67f0*/  MEMBAR.ALL.CTA ;  /* 0x0000000000007992 */ /* 0x0005ec0000008000 */
[----:B--2---:R-:W2:Y:S01]  /*6800*/  FENCE.VIEW.ASYNC.S ;  /* 0x00000000000073c6 */ /* 0x004ea20000000000 */
[----:B------:R-:W-:Y:S09]  /*6810*/  UPRMT UR4, URZ, 0x654, UR4 ;  /* 0x00000654ff047896 */ /* 0x000ff20008000004 */
[----:B--2---:R-:W-:Y:S01]  /*6820*/  SYNCS.ARRIVE.TRANS64.RED.A1T0 RZ, [UR4], RZ ;  /* 0x000000ffffff79a7 */ /* 0x004fe20008100404 */
[----:B------:R-:W5:Y:S01]  /*6830*/  LDL R2, [R2] ;  /* 0x0000000002027983 */ /* 0x000f620000100800 */
[----:B-1----:R-:W-:Y:S11]  /*6840*/  LOP3.LUT P0, RZ, R46, 0x1, RZ, 0xc0, !PT ;  /* 0x000000012eff7812 */ /* 0x002ff6000780c0ff */
[----:B------:R-:W-:Y:S02]  /*6850*/  @!UPT UIADD3 URZ, UPT, UPT, URZ, URZ, URZ ;  /* 0x000000fffffff290 */ /* 0x000fe4000fffe0ff */
[----:B------:R-:W-:Y:S01]  /*6860*/  VOTEU.ANY UP0, P0 ;  /* 0x0000000000ff7886 */ /* 0x000fe20000000100 */
[----:B------:R-:W-:Y:S11]  /*6870*/  PLOP3.LUT P0, PT, PT, PT, UP0, 0x80, 0x8 ;  /* 0x000000000008781c */ /* 0x000ff60003f0f008 */
[----:B------:R-:W-:Y:S02]  /*6880*/  @!UPT UIADD3 URZ, UPT, UPT, URZ, URZ, URZ ;  /* 0x000000fffffff290 */ /* 0x000fe4000fffe0ff */
[----:B------:R-:W-:Y:S02]  /*6890*/  @P0 MOV R3, R44 ;  /* 0x0000002c00030202 */ /* 0x000fe40000000f00 */
[----:B------:R-:W-:Y:S02]  /*68a0*/  @P0 LOP3.LUT R0, R45, 0xffff, RZ, 0xc0, !PT ;  /* 0x0000ffff2d000812 */ /* 0x000fe400078ec0ff */
[----:B------:R-:W-:Y:S02]  /*68b0*/  @P0 R2UR UR5, R3 ;  /* 0x00000000030502ca */ /* 0x000fe400000e0000 */
[----:B------:R-:W-:Y:S01]  /*68c0*/  @P0 R2UR UR4, R0 ;  /* 0x00000000000402ca */ /* 0x000fe200000e0000 */
[----:B------:R-:W-:Y:S05]  /*68d0*/  IMAD.U32 R0, RZ, RZ, UR53 ;  /* 0x00000035ff007e24 */ /* 0x000fea000f8e00ff */
[----:B------:R-:W-:Y:S05]  /*68e0*/  IABS R3, R0 ;  /* 0x0000000000037213 */ /* 0x000fea0000000000 */
[----:B------:R-:W-:Y:S02]  /*68f0*/  @UP0 UMOV UR37, UR5 ;  /* 0x0000000500250c82 */ /* 0x000fe40008000000 */
[----:B------:R-:W-:Y:S01]  /*6900*/  @UP0 UMOV UR36, UR4 ;  /* 0x0000000400240c82 */ /* 0x000fe20008000000 */
[----:B------:R-:W-:Y:S05]  /*6910*/  BRA.U !UP1, `(.L_x_105) ;  /* 0x0000000109cc7547 */ /* 0x000fea000b800000 */
[----:B------:R-:W1:Y:S01]  /*6920*/  LDCU UR9, c[0x0][0xb20] ;  /* 0x00016400ff0977ac */ /* 0x000e620008000800 */
[----:B------:R-:W-:Y:S02]  /*6930*/  UIMAD.WIDE.U32 UR4, UR55, UR59, URZ ;  /* 0x0000003b370472a5 */ /* 0x000fe4000f8e00ff */
[----:B------:R-:W-:Y:S02]  /*6940*/  UIMAD.WIDE.U32 UR6, UR62, UR56, URZ ;  /* 0x000000383e0672a5 */ /* 0x000fe4000f8e00ff */
[----:B------:R-:W-:Y:S02]  /*6950*/  UIMAD.WIDE.U32 UR10, UR36, UR59, URZ ;  /* 0x0000003b240a72a5 */ /* 0x000fe4000f8e00ff */
[----:B------:R-:W-:Y:S02]  /*6960*/  UISETP.NE.AND UP0, UPT, UR58, 0x1, UPT ;  /* 0x000000013a00788c */ /* 0x000fe4000bf05270 */
[----:B------:R-:W-:Y:S02]  /*6970*/  UISETP.NE.AND UP1, UPT, UR45, 0x1, UPT ;  /* 0x000000012d00788c */ /* 0x000fe4000bf25270 */
[----:B------:R-:W-:Y:S02]  /*6980*/  UISETP.NE.AND UP2, UPT, UR39, 0x1, UPT ;  /* 0x000000012700788c */ /* 0x000fe4000bf45270 */
[----:B------:R-:W-:Y:S01]  /*6990*/  UIMAD.WIDE.U32 UR12, UR37, UR56, URZ ;  /* 0x00000038250c72a5 */ /* 0x000fe2000f8e00ff */
[----:B------:R-:W-:Y:S01]  /*69a0*/  UMOV UR4, UR5 ;  /* 0x0000000500047c82 */ /* 0x000fe20008000000 */
[----:B------:R-:W-:Y:S01]  /*69b0*/  UMOV UR6, UR11 ;  /* 0x0000000b00067c82 */ /* 0x000fe20008000000 */
[----:B-1----:R-:W-:Y:S03]  /*69c0*/  USHF.R.U32.HI UR8, URZ, UR9, UR4 ;  /* 0x00000009ff087299 */ /* 0x002fe60008011604 */
[----:B------:R-:W-:Y:S02]  /*69d0*/  UMOV UR4, UR7 ;  /* 0x0000000700047c82 */ /* 0x000fe40008000000 */
[----:B------:R-:W-:Y:S02]  /*69e0*/  USHF.R.U32.HI UR5, URZ, UR57, UR4 ;  /* 0x00000039ff057299 */ /* 0x000fe40008011604 */
[----:B------:R-:W-:Y:S02]  /*69f0*/  USEL UR4, UR55, UR8, !UP0 ;  /* 0x0000000837047287 */ /* 0x000fe4000c000000 */
[----:B------:R-:W-:Y:S02]  /*6a00*/  USHF.R.U32.HI UR8, URZ, UR9, UR6 ;  /* 0x00000009ff087299 */ /* 0x000fe40008011606 */
[----:B------:R-:W-:Y:S02]  /*6a10*/  UIMAD.WIDE.U32 UR6, UR4, UR46, URZ ;  /* 0x0000002e040672a5 */ /* 0x000fe4000f8e00ff */
[----:B------:R-:W-:Y:S02]  /*6a20*/  USEL UR9, UR62, UR5, !UP1 ;  /* 0x000000053e097287 */ /* 0x000fe4000c800000 */
[----:B------:R-:W-:Y:S02]  /*6a30*/  USEL UR8, UR36, UR8, !UP0 ;  /* 0x0000000824087287 */ /* 0x000fe4000c000000 */
[----:B------:R-:W-:Y:S01]  /*6a40*/  UIMAD.WIDE.U32 UR10, UR9, UR46, URZ ;  /* 0x0000002e090a72a5 */ /* 0x000fe2000f8e00ff */
[----:B------:R-:W-:Y:S01]  /*6a50*/  UMOV UR6, UR7 ;  /* 0x0000000700067c82 */ /* 0x000fe20008000000 */
[----:B------:R-:W-:Y:S01]  /*6a60*/  UMOV UR5, UR13 ;  /* 0x0000000d00057c82 */ /* 0x000fe20008000000 */
[----:B------:R-:W-:Y:S02]  /*6a70*/  @UP2 USHF.R.U32.HI UR4, URZ, UR47, UR6 ;  /* 0x0000002fff042299 */ /* 0x000fe40008011606 */
[----:B------:R-:W-:Y:S02]  /*6a80*/  USHF.R.U32.HI UR5, URZ, UR57, UR5 ;  /* 0x00000039ff057299 */ /* 0x000fe40008011605 */
[----:B------:R-:W-:Y:S02]  /*6a90*/  UIMAD UR4, UR39, UR4, URZ ;  /* 0x00000004270472a4 */ /* 0x000fe4000f8e02ff */
[----:B------:R-:W-:Y:S02]  /*6aa0*/  USEL UR5, UR37, UR5, !UP1 ;  /* 0x0000000525057287 */ /* 0x000fe4000c800000 */
[----:B------:R-:W-:Y:S01]  /*6ab0*/  UISETP.GE.AND UP0, UPT, UR8, UR4, UPT ;  /* 0x000000040800728c */ /* 0x000fe2000bf06270 */
[----:B------:R-:W-:Y:S01]  /*6ac0*/  UMOV UR6, UR11 ;  /* 0x0000000b00067c82 */ /* 0x000fe20008000000 */
[----:B------:R-:W-:Y:S02]  /*6ad0*/  UIMAD.WIDE.U32 UR10, UR8, UR46, URZ ;  /* 0x0000002e080a72a5 */ /* 0x000fe4000f8e00ff */
[----:B------:R-:W-:Y:S04]  /*6ae0*/  @UP2 USHF.R.U32.HI UR9, URZ, UR47, UR6 ;  /* 0x0000002fff092299 */ /* 0x000fe80008011606 */
[----:B------:R-:W-:Y:S01]  /*6af0*/  UIMAD UR6, UR39, UR9, URZ ;  /* 0x00000009270672a4 */ /* 0x000fe2000f8e02ff */
[----:B------:R-:W-:Y:S03]  /*6b00*/  UMOV UR4, UR11 ;  /* 0x0000000b00047c82 */ /* 0x000fe60008000000 */
[----:B------:R-:W-:Y:S02]  /*6b10*/  UISETP.GE.OR UP0, UPT, UR5, UR6, UP0 ;  /* 0x000000060500728c */ /* 0x000fe40008706670 */
[----:B------:R-:W-:Y:S02]  /*6b20*/  USHF.R.U32.HI UR4, URZ, UR47, UR4 ;  /* 0x0000002fff047299 */ /* 0x000fe40008011604 */
[----:B------:R-:W-:Y:S02]  /*6b30*/  UIMAD.WIDE.U32 UR6, UR5, UR46, URZ ;  /* 0x0000002e050672a5 */ /* 0x000fe4000f8e00ff */
[----:B------:R-:W-:Y:S02]  /*6b40*/  USEL UR11, UR8, UR4, !UP2 ;  /* 0x00000004080b7287 */ /* 0x000fe4000d000000 */
[----:B------:R-:W-:Y:S02]  /*6b50*/  UIADD3 UR6, UPT, UPT, -UR5, URZ, URZ ;  /* 0x000000ff05067290 */ /* 0x000fe4000fffe1ff */
[----:B------:R-:W-:Y:S02]  /*6b60*/  UIADD3 UR10, UPT, UPT, -UR11, URZ, URZ ;  /* 0x000000ff0b0a7290 */ /* 0x000fe4000fffe1ff */
[----:B------:R-:W-:Y:S02]  /*6b70*/  UIMAD UR6, UR45, UR6, UR37 ;  /* 0x000000062d0672a4 */ /* 0x000fe4000f8e0225 */
[----:B------:R-:W-:Y:S01]  /*6b80*/  UIMAD UR10, UR39, UR10, UR8 ;  /* 0x0000000a270a72a4 */ /* 0x000fe2000f8e0208 */
[----:B------:R-:W-:Y:S01]  /*6b90*/  @!UP0 UMOV UR4, UR7 ;  /* 0x0000000700048c82 */ /* 0x000fe20008000000 */
[----:B------:R-:W-:Y:S02]  /*6ba0*/  UIADD3 UR7, UPT, UPT, -UR8, URZ, URZ ;  /* 0x000000ff08077290 */ /* 0x000fe4000fffe1ff */
[----:B------:R-:W-:Y:S04]  /*6bb0*/  @!UP0 USHF.R.U32.HI UR4, URZ, UR47, UR4 ;  /* 0x0000002fff048299 */ /* 0x000fe80008011604 */
[----:B------:R-:W-:Y:S04]  /*6bc0*/  @!UP0 USEL UR4, UR5, UR4, !UP2 ;  /* 0x0000000405048287 */ /* 0x000fe8000d000000 */
[----:B------:R-:W-:Y:S02]  /*6bd0*/  @!UP0 UIMAD UR9, UR9, UR10, UR4 ;  /* 0x0000000a090982a4 */ /* 0x000fe4000f8e0204 */
[----:B------:R-:W-:Y:S02]  /*6be0*/  @!UP0 UIADD3 UR10, UPT, UPT, UR11, -UR4, URZ ;  /* 0x800000040b0a8290 */ /* 0x000fe4000fffe0ff */
[----:B------:R-:W-:Y:S02]  /*6bf0*/  UIMAD UR4, UR58, UR7, UR36 ;  /* 0x000000073a0472a4 */ /* 0x000fe4000f8e0224 */
[----:B------:R-:W-:Y:S03]  /*6c00*/  @!UP0 UIMAD UR8, UR10, UR39, UR5 ;  /* 0x000000270a0882a4 */ /* 0x000fe6000f8e0205 */
[----:B------:R-:W-:Y:S02]  /*6c10*/  @!UP0 UMOV UR5, UR9 ;  /* 0x0000000900058c82 */ /* 0x000fe40008000000 */
[----:B------:R-:W-:Y:S02]  /*6c20*/  UIMAD UR37, UR5, UR45, UR6 ;  /* 0x0000002d052572a4 */ /* 0x000fe4000f8e0206 */
[----:B------:R-:W-:Y:S11]  /*6c30*/  UIMAD UR36, UR8, UR58, UR4 ;  /* 0x0000003a082472a4 */ /* 0x000ff6000f8e0204 */
[----:B------:R-:W-:Y:S01]  /*6c40*/  @!UPT UIADD3 URZ, UPT, UPT, URZ, URZ, URZ ;  /* 0x000000fffffff290 */ /* 0x000fe2000fffe0ff */
.L_x_105:
[----:B------:R-:W1:Y:S01]  /*6c50*/  LDCU UR11, c[0x0][0x388] ;  /* 0x00007100ff0b77ac */ /* 0x000e620008000800 */
[----:B------:R-:W-:Y:S01]  /*6c60*/  R2UR UR6, R3 ;  /* 0x00000000030672ca */ /* 0x000fe200000e0000 */
[----:B------:R-:W-:Y:S01]  /*6c70*/  BSSY.RECONVERGENT B6, `(.L_x_106) ;  /* 0x0000074000067945 */ /* 0x000fe20003800200 */
[----:B------:R-:W-:Y:S01]  /*6c80*/  IABS R0, R0 ;  /* 0x0000000000007213 */ /* 0x000fe20000000000 */
[----:B------:R-:W-:Y:S04]  /*6c90*/  USHF.L.U32 UR42, UR21, 0x6, URZ ;  /* 0x00000006152a7899 */ /* 0x000fe800080006ff */
[----:B------:R-:W-:Y:S05]  /*6ca0*/  IMAD.MOV R0, RZ, RZ, -R0 ;  /* 0x000000ffff007224 */ /* 0x000fea00078e0a00 */
[----:B------:R-:W-:Y:S01]  /*6cb0*/  R2UR UR9, R0 ;  /* 0x00000000000972ca */ /* 0x000fe200000e0000 */
[----:B------:R-:W2:Y:S10]  /*6cc0*/  I2F.RP R3, UR6 ;  /* 0x0000000600037d06 */ /* 0x000eb40008209400 */
[----:B--2---:R-:W2:Y:S01]  /*6cd0*/  MUFU.RCP R3, R3 ;  /* 0x0000000300037308 */ /* 0x004ea20000001000 */
[----:B-1----:R-:W-:Y:S05]  /*6ce0*/  IMAD.U32 R4, RZ, RZ, UR11 ;  /* 0x0000000bff047e24 */ /* 0x002fea000f8e00ff */
[----:B------:R-:W-:Y:S04]  /*6cf0*/  IABS R4, R4 ;  /* 0x0000000400047213 */ /* 0x000fe80000000000 */
[----:B------:R-:W1:Y:S01]  /*6d00*/  I2F.RP R6, R4 ;  /* 0x0000000400067306 */ /* 0x000e620000209400 */
[----:B--2---:R-:W-:Y:S09]  /*6d10*/  VIADD R3, R3, 0xffffffe ;  /* 0x0ffffffe03037836 */ /* 0x004ff20000000000 */
[----:B------:R-:W2:Y:S10]  /*6d20*/  F2I.FTZ.U32.TRUNC.NTZ R3, R3 ;  /* 0x0000000300037305 */ /* 0x000eb4000021f000 */
[----:B-1----:R-:W1:Y:S01]  /*6d30*/  MUFU.RCP R6, R6 ;  /* 0x0000000600067308 */ /* 0x002e620000001000 */
[----:B--2---:R-:W-:Y:S01]  /*6d40*/  R2UR UR5, R3 ;  /* 0x00000000030572ca */ /* 0x004fe200000e0000 */
[----:B------:R-:W-:Y:S05]  /*6d50*/  IMAD.U32 R3, RZ, RZ, UR19 ;  /* 0x00000013ff037e24 */ /* 0x000fea000f8e00ff */
[----:B------:R-:W-:Y:S04]  /*6d60*/  IABS R3, R3 ;  /* 0x0000000300037213 */ /* 0x000fe80000000000 */
[----:B------:R-:W-:Y:S01]  /*6d70*/  R2UR UR8, R3 ;  /* 0x00000000030872ca */ /* 0x000fe200000e0000 */
[----:B-1----:R-:W-:Y:S02]  /*6d80*/  VIADD R6, R6, 0xffffffe ;  /* 0x0ffffffe06067836 */ /* 0x002fe40000000000 */
[----:B------:R-:W-:Y:S02]  /*6d90*/  UIADD3 UR4, UPT, UPT, URZ, -UR5, URZ ;  /* 0x80000005ff047290 */ /* 0x000fe4000fffe0ff */
[----:B------:R-:W1:Y:S02]  /*6da0*/  F2I.FTZ.U32.TRUNC.NTZ R7, R6 ;  /* 0x0000000600077305 */ /* 0x000e64000021f000 */
[----:B------:R-:W-:Y:S03]  /*6db0*/  UIMAD UR7, UR4, UR6, URZ ;  /* 0x00000006040772a4 */ /* 0x000fe6000f8e02ff */
[----:B------:R-:W-:Y:S02]  /*6dc0*/  UMOV UR4, URZ ;  /* 0x000000ff00047c82 */ /* 0x000fe40008000000 */
[----:B------:R-:W-:Y:S07]  /*6dd0*/  UIMAD.WIDE.U32 UR4, UR5, UR7, UR4 ;  /* 0x00000007050472a5 */ /* 0x000fee000f8e0004 */
[----:B------:R-:W-:Y:S01]  /*6de0*/  UMOV UR4, UR5 ;  /* 0x0000000500047c82 */ /* 0x000fe20008000000 */
[--C-:B-1----:R-:W-:Y:S01]  /*6df0*/  IMAD.MOV R3, RZ, RZ, -R7.reuse ;  /* 0x000000ffff037224 */ /* 0x102fe200078e0a07 */
[----:B------:R-:W-:Y:S01]  /*6e00*/  UIMAD.WIDE.U32 UR4, UR4, UR8, URZ ;  /* 0x00000008040472a5 */ /* 0x000fe2000f8e00ff */
[----:B------:R-:W-:Y:S02]  /*6e10*/  IMAD.MOV.U32 R6, RZ, RZ, RZ ;  /* 0x000000ffff067224 */ /* 0x000fe400078e00ff */
[----:B------:R-:W-:Y:S04]  /*6e20*/  IMAD R3, R3, R4, RZ ;  /* 0x0000000403037224 */ /* 0x000fe800078e02ff */
[----:B------:R-:W-:Y:S01]  /*6e30*/  UMOV UR43, UR5 ;  /* 0x00000005002b7c82 */ /* 0x000fe20008000000 */
[----:B------:R-:W-:Y:S01]  /*6e40*/  IMAD.HI.U32 R7, R7, R3, R6 ;  /* 0x0000000307077227 */ /* 0x000fe200078e0006 */
[----:B------:R-:W-:Y:S04]  /*6e50*/  UIMAD UR4, UR43, UR9, UR8 ;  /* 0x000000092b0472a4 */ /* 0x000fe8000f8e0208 */
[----:B------:R-:W-:Y:S11]  /*6e60*/  UISETP.GT.U32.AND UP0, UPT, UR6, UR4, UPT ;  /* 0x000000040600728c */ /* 0x000ff6000bf04070 */
[----:B------:R-:W-:Y:S02]  /*6e70*/  @!UP0 UIADD3 UR4, UPT, UPT, UR4, -UR6, URZ ;  /* 0x8000000604048290 */ /* 0x000fe4000fffe0ff */
[----:B------:R-:W-:Y:S02]  /*6e80*/  @!UP0 UIADD3 UR43, UPT, UPT, UR43, 0x1, URZ ;  /* 0x000000012b2b8890 */ /* 0x000fe4000fffe0ff */
[----:B------:R-:W-:Y:S02]  /*6e90*/  UISETP.GE.U32.AND UP2, UPT, UR4, UR6, UPT ;  /* 0x000000060400728c */ /* 0x000fe4000bf46070 */
[----:B------:R-:W-:Y:S02]  /*6ea0*/  ULOP3.LUT UR4, UR19, UR53, URZ, 0x3c, !UPT ;  /* 0x0000003513047292 */ /* 0x000fe4000f8e3cff */
[----:B------:R-:W-:Y:S02]  /*6eb0*/  UISETP.NE.AND UP0, UPT, UR53, URZ, UPT ;  /* 0x000000ff3500728c */ /* 0x000fe4000bf05270 */
[----:B------:R-:W-:Y:S05]  /*6ec0*/  UISETP.GE.AND UP1, UPT, UR4, URZ, UPT ;  /* 0x000000ff0400728c */ /* 0x000fea000bf26270 */
[----:B------:R-:W-:Y:S06]  /*6ed0*/  @UP2 UIADD3 UR43, UPT, UPT, UR43, 0x1, URZ ;  /* 0x000000012b2b2890 */ /* 0x000fec000fffe0ff */
[----:B------:R-:W-:Y:S02]  /*6ee0*/  @!UP1 UIADD3 UR43, UPT, UPT, -UR43, URZ, URZ ;  /* 0x000000ff2b2b9290 */ /* 0x000fe4000fffe1ff */
[----:B------:R-:W-:Y:S02]  /*6ef0*/  UISETP.NE.AND UP1, UPT, UR38, 0x1, UPT ;  /* 0x000000012600788c */ /* 0x000fe4000bf25270 */
[----:B------:R-:W-:Y:S06]  /*6f00*/  @!UP0 ULOP3.LUT UR43, URZ, UR53, URZ, 0x33, !UPT ;  /* 0x00000035ff2b8292 */ /* 0x000fec000f8e33ff */
[----:B------:R-:W-:Y:S03]  /*6f10*/  MOV R0, UR43 ;  /* 0x0000002b00007c02 */ /* 0x000fe60008000f00 */
[----:B------:R-:W1:Y:S01]  /*6f20*/  @!UP1 LDCU.128 UR12, c[0x0][0xb10] ;  /* 0x00016200ff0c97ac */ /* 0x000e620008000c00 */
[----:B------:R-:W-:Y:S05]  /*6f30*/  IABS R0, R0 ;  /* 0x0000000000007213 */ /* 0x000fea0000000000 */
[----:B------:R-:W-:Y:S01]  /*6f40*/  IMAD.HI.U32 R7, R7, R0, RZ ;  /* 0x0000000007077227 */ /* 0x000fe200078e00ff */
[----:B------:R-:W2:Y:S03]  /*6f50*/  @!UP1 LDCU UR10, c[0x0][0xb20] ;  /* 0x00016400ff0a97ac */ /* 0x000ea60008000800 */
[----:B------:R-:W-:Y:S01]  /*6f60*/  IMAD.MOV R3, RZ, RZ, -R7 ;  /* 0x000000ffff037224 */ /* 0x000fe200078e0a07 */
[----:B------:R-:W3:Y:S03]  /*6f70*/  @!UP1 LDCU UR5, c[0x0][0xb0c] ;  /* 0x00016180ff0597ac */ /* 0x000ee60008000800 */
[C---:B------:R-:W-:Y:S01]  /*6f80*/  IMAD R0, R4.reuse, R3, R0 ;  /* 0x0000000304007224 */ /* 0x040fe200078e0200 */
[----:B-1----:R-:W-:Y:S04]  /*6f90*/  UIMAD.WIDE.U32 UR6, UR36, UR15, URZ ;  /* 0x0000000f240672a5 */ /* 0x002fe8000f8e00ff */
[----:B------:R-:W-:Y:S01]  /*6fa0*/  ISETP.GT.U32.AND P1, PT, R4, R0, PT ;  /* 0x000000000400720c */ /* 0x000fe20003f24070 */
[----:B------:R-:W-:Y:S02]  /*6fb0*/  UIMAD.WIDE.U32 UR8, UR37, UR12, URZ ;  /* 0x0000000c250872a5 */ /* 0x000fe4000f8e00ff */
[----:B------:R-:W-:Y:S02]  /*6fc0*/  @!UP1 UISETP.NE.AND UP0, UPT, UR14, 0x1, UPT ;  /* 0x000000010e00988c */ /* 0x000fe4000bf05270 */
[----:B------:R-:W-:Y:S01]  /*6fd0*/  ULOP3.LUT UR8, UR43, UR11, URZ, 0x3c, !UPT ;  /* 0x0000000b2b087292 */ /* 0x000fe2000f8e3cff */
[----:B------:R-:W-:Y:S02]  /*6fe0*/  @!UP1 UMOV UR6, UR7 ;  /* 0x0000000700069c82 */ /* 0x000fe40008000000 */
[----:B------:R-:W-:Y:S01]  /*6ff0*/  @!UP1 UMOV UR4, UR9 ;  /* 0x0000000900049c82 */ /* 0x000fe20008000000 */
[----:B--2---:R-:W-:Y:S02]  /*7000*/  @!UP1 USHF.R.U32.HI UR6, URZ, UR10, UR6 ;  /* 0x0000000aff069299 */ /* 0x004fe40008011606 */
[----:B---3--:R-:W-:Y:S02]  /*7010*/  @!UP1 UISETP.NE.AND UP2, UPT, UR5, 0x1, UPT ;  /* 0x000000010500988c */ /* 0x008fe4000bf45270 */
[----:B------:R-:W-:Y:S01]  /*7020*/  @!UP1 USHF.R.U32.HI UR4, URZ, UR13, UR4 ;  /* 0x0000000dff049299 */ /* 0x000fe20008011604 */
[----:B------:R-:W-:Y:S01]  /*7030*/  @!P1 IMAD.IADD R0, R0, 0x1, -R4 ;  /* 0x0000000100009824 */ /* 0x000fe200078e0a04 */
[----:B------:R-:W-:Y:S01]  /*7040*/  @!UP1 USEL UR6, UR36, UR6, !UP0 ;  /* 0x0000000624069287 */ /* 0x000fe2000c000000 */
[----:B------:R-:W-:Y:S01]  /*7050*/  @!P1 IADD3 R7, PT, PT, R7, 0x1, RZ ;  /* 0x0000000107079810 */ /* 0x000fe20007ffe0ff */
[----:B------:R-:W-:Y:S02]  /*7060*/  @!UP1 USEL UR7, UR37, UR4, !UP2 ;  /* 0x0000000425079287 */ /* 0x000fe4000d000000 */
[----:B------:R-:W-:Y:S01]  /*7070*/  UISETP.GE.AND UP0, UPT, UR8, URZ, UPT ;  /* 0x000000ff0800728c */ /* 0x000fe2000bf06270 */
[----:B------:R-:W-:Y:S01]  /*7080*/  ISETP.GE.U32.AND P2, PT, R0, R4, PT ;  /* 0x000000040000720c */ /* 0x000fe20003f46070 */
[----:B------:R-:W-:Y:S01]  /*7090*/  UISETP.NE.AND UP2, UPT, UR11, URZ, UPT ;  /* 0x000000ff0b00728c */ /* 0x000fe2000bf45270 */
[----:B------:R-:W-:Y:S01]  /*70a0*/  @P0 SHF.R.U32.HI R0, RZ, 0x10, R45 ;  /* 0x00000010ff000819 */ /* 0x000fe2000001162d */
[----:B------:R-:W-:Y:S02]  /*70b0*/  @!UP1 UIADD3 UR4, UPT, UPT, -UR7, UR6, URZ ;  /* 0x0000000607049290 */ /* 0x000fe4000fffe1ff */
[----:B------:R-:W-:Y:S01]  /*70c0*/  @!UP1 UIADD3 UR6, UPT, UPT, UR7, -UR6, URZ ;  /* 0x8000000607069290 */ /* 0x000fe2000fffe0ff */
[----:B------:R-:W-:Y:S01]  /*70d0*/  @P0 R2UR UR63, R0 ;  /* 0x00000000003f02ca */ /* 0x000fe200000e0000 */
[----:B------:R-:W-:Y:S01]  /*70e0*/  @!UP1 UIMAD UR37, UR4, UR5, UR37 ;  /* 0x00000005042592a4 */ /* 0x000fe2000f8e0225 */
[----:B------:R-:W-:Y:S01]  /*70f0*/  LOP3.LUT P0, RZ, R54, 0x90, RZ, 0xc0, !PT ;  /* 0x0000009036ff7812 */ /* 0x000fe2000780c0ff */
[----:B------:R-:W-:Y:S02]  /*7100*/  UIADD3 UR4, UPT, UPT, -UR43, URZ, URZ ;  /* 0x000000ff2b047290 */ /* 0x000fe4000fffe1ff */
[----:B------:R-:W-:Y:S02]  /*7110*/  @!UP1 UIMAD UR36, UR6, UR14, UR36 ;  /* 0x0000000e062492a4 */ /* 0x000fe4000f8e0224 */
[----:B------:R-:W-:Y:S01]  /*7120*/  UIMAD UR5, UR53, UR4, UR19 ;  /* 0x00000004350572a4 */ /* 0x000fe2000f8e0213 */
[----:B------:R-:W-:Y:S03]  /*7130*/  @P2 VIADD R7, R7, 0x1 ;  /* 0x0000000107072836 */ /* 0x000fe60000000000 */
[----:B------:R-:W-:Y:S02]  /*7140*/  USHF.L.U32 UR50, UR5, 0x7, URZ ;  /* 0x0000000705327899 */ /* 0x000fe400080006ff */
[----:B------:R-:W-:Y:S11]  /*7150*/  R2UR UR44, R7 ;  /* 0x00000000072c72ca */ /* 0x000ff600000e0000 */
[----:B------:R-:W-:Y:S02]  /*7160*/  @!UPT UIADD3 URZ, UPT, UPT, URZ, URZ, URZ ;  /* 0x000000fffffff290 */ /* 0x000fe4000fffe0ff */
[----:B------:R-:W-:Y:S02]  /*7170*/  @!UP0 UIADD3 UR44, UPT, UPT, -UR44, URZ, URZ ;  /* 0x000000ff2c2c8290 */ /* 0x000fe4000fffe1ff */
[----:B------:R-:W-:Y:S04]  /*7180*/  @!UP2 ULOP3.LUT UR44, URZ, UR11, URZ, 0x33, !UPT ;  /* 0x0000000bff2ca292 */ /* 0x000fe8000f8e33ff */
[----:B------:R-:W-:Y:S04]  /*7190*/  UIADD3 UR4, UPT, UPT, -UR44, URZ, URZ ;  /* 0x000000ff2c047290 */ /* 0x000fe8000fffe1ff */
[----:B------:R-:W-:Y:S01]  /*71a0*/  UIMAD UR43, UR11, UR4, UR43 ;  /* 0x000000040b2b72a4 */ /* 0x000fe2000f8e022b */
[----:B------:R-:W-:Y:S11]  /*71b0*/  @!P0 BRA `(.L_x_107) ;  /* 0x00000000007c8947 */ /* 0x000ff60003800000 */
[----:B------:R-:W1:Y:S01]  /*71c0*/  LDCU.64 UR8, c[0x4][0x80] ;  /* 0x01001000ff0877ac */ /* 0x000e620008000a00 */
[----:B------:R-:W-:Y:S01]  /*71d0*/  MOV R16, 0x0 ;  /* 0x0000000000107802 */ /* 0x000fe20000000f00 */
[----:B------:R-:W-:Y:S02]  /*71e0*/  HFMA2 R12, -RZ, RZ, 0, 5.9604644775390625e-08 ;  /* 0x00000001ff0c7431 */ /* 0x000fe400000001ff */
[----:B------:R-:W-:Y:S01]  /*71f0*/  IMAD.MOV.U32 R8, RZ, RZ, 0x70 ;  /* 0x00000070ff087424 */ /* 0x000fe200078e00ff */
[----:B------:R2:W3:Y:S01]  /*7200*/  LDC.64 R14, c[0x4][R16] ;  /* 0x01000000100e7b82 */ /* 0x0004e20000000a00 */
[----:B------:R-:W4:Y:S01]  /*7210*/  LDCU.64 UR6, c[0x4][0x88] ;  /* 0x01001100ff0677ac */ /* 0x000f220008000a00 */
[----:B------:R-:W-:Y:S01]  /*7220*/  IMAD.MOV.U32 R13, RZ, RZ, RZ ;  /* 0x000000ffff0d7224 */ /* 0x000fe200078e00ff */
[----:B------:R-:W2:Y:S01]  /*7230*/  LDCU.64 UR4, c[0x4][0x8] ;  /* 0x01000100ff0477ac */ /* 0x000ea20008000a00 */
[----:B-1----:R-:W-:Y:S01]  /*7240*/  MOV R5, UR9 ;  /* 0x0000000900057c02 */ /* 0x002fe20008000f00 */
[----:B------:R-:W-:Y:S01]  /*7250*/  IMAD.U32 R4, RZ, RZ, UR8 ;  /* 0x00000008ff047e24 */ /* 0x000fe2000f8e00ff */
[----:B----4-:R-:W-:Y:S01]  /*7260*/  MOV R7, UR7 ;  /* 0x0000000700077c02 */ /* 0x010fe20008000f00 */
[----:B------:R-:W-:Y:S01]  /*7270*/  IMAD.U32 R6, RZ, RZ, UR6 ;  /* 0x00000006ff067e24 */ /* 0x000fe2000f8e00ff */
[----:B--2---:R-:W-:Y:S01]  /*7280*/  MOV R11, UR5 ;  /* 0x00000005000b7c02 */ /* 0x004fe20008000f00 */
[----:B------:R-:W-:Y:S02]  /*7290*/  IMAD.U32 R10, RZ, RZ, UR4 ;  /* 0x00000004ff0a7e24 */ /* 0x000fe4000f8e00ff */
[----:B------:R-:W-:Y:S07]  /*72a0*/  LEPC R20, `(.L_x_108) ;  /* 0x000000001014794e */ /* 0x000fee0000000000 */
[----:B---3-5:R-:W-:Y:S05]  /*72b0*/  CALL.ABS.NOINC R14 ;  /* 0x000000000e007343 */ /* 0x028fea0003c00000 */
.L_x_108:
[----:B------:R-:W1:Y:S01]  /*72c0*/  LDCU.64 UR8, c[0x4][0x80] ;  /* 0x01001000ff0877ac */ /* 0x000e620008000a00 */
[----:B------:R-:W2:Y:S01]  /*72d0*/  LDC.64 R16, c[0x4][R16] ;  /* 0x0100000010107b82 */ /* 0x000ea20000000a00 */
[----:B------:R-:W-:Y:S02]  /*72e0*/  HFMA2 R12, -RZ, RZ, 0, 5.9604644775390625e-08 ;  /* 0x00000001ff0c7431 */ /* 0x000fe400000001ff */
[----:B------:R-:W-:Y:S02]  /*72f0*/  IMAD.MOV.U32 R8, RZ, RZ, 0x70 ;  /* 0x00000070ff087424 */ /* 0x000fe400078e00ff */
[----:B------:R-:W-:Y:S01]  /*7300*/  IMAD.MOV.U32 R13, RZ, RZ, RZ ;  /* 0x000000ffff0d7224 */ /* 0x000fe200078e00ff */
[----:B------:R-:W3:Y:S01]  /*7310*/  LDCU.64 UR6, c[0x4][0x88] ;  /* 0x01001100ff0677ac */ /* 0x000ee20008000a00 */
[----:B------:R-:W4:Y:S01]  /*7320*/  LDCU.64 UR4, c[0x4][0x8] ;  /* 0x01000100ff0477ac */ /* 0x000f220008000a00 */
[----:B-1----:R-:W-:Y:S02]  /*7330*/  MOV R4, UR8 ;  /* 0x0000000800047c02 */ /* 0x002fe40008000f00 */
[----:B------:R-:W-:Y:S02]  /*7340*/  MOV R5, UR9 ;  /* 0x0000000900057c02 */ /* 0x000fe40008000f00 */
[----:B---3--:R-:W-:Y:S01]  /*7350*/  MOV R7, UR7 ;  /* 0x0000000700077c02 */ /* 0x008fe20008000f00 */
[----:B------:R-:W-:Y:S01]  /*7360*/  IMAD.U32 R6, RZ, RZ, UR6 ;  /* 0x00000006ff067e24 */ /* 0x000fe2000f8e00ff */
[----:B----4-:R-:W-:Y:S01]  /*7370*/  MOV R11, UR5 ;  /* 0x00000005000b7c02 */ /* 0x010fe20008000f00 */
[----:B------:R-:W-:Y:S02]  /*7380*/  IMAD.U32 R10, RZ, RZ, UR4 ;  /* 0x00000004ff0a7e24 */ /* 0x000fe4000f8e00ff */
[----:B------:R-:W-:Y:S07]  /*7390*/  LEPC R20, `(.L_x_107) ;  /* 0x000000001014794e */ /* 0x000fee0000000000 */
[----:B--2---:R-:W-:Y:S05]  /*73a0*/  CALL.ABS.NOINC R16 ;  /* 0x0000000010007343 */ /* 0x004fea0003c00000 */
.L_x_107:
[----:B------:R-:W-:Y:S05]  /*73b0*/  BSYNC.RECONVERGENT B6 ;  /* 0x0000000000067941 */ /* 0x000fea0003800200 */
.L_x_106:
[----:B------:R-:W-:Y:S02]  /*73c0*/  R2UR UR6, R53 ;  /* 0x00000000350672ca */ /* 0x000fe400000e0000 */
[----:B------:R-:W-:Y:S02]  /*73d0*/  R2UR UR5, R61 ;  /* 0x000000003d0572ca */ /* 0x000fe400000e0000 */
[----:B------:R-:W-:Y:S02]  /*73e0*/  R2UR UR4, R60 ;  /* 0x000000003c0472ca */ /* 0x000fe400000e0000 */
[----:B------:R-:W-:Y:S02]  /*73f0*/  ISETP.NE.U32.AND P3, PT, R42, RZ, PT ;  /* 0x000000ff2a00720c */ /* 0x000fe40003f65070 */
[----:B------:R-:W-:Y:S02]  /*7400*/  ISETP.NE.U32.AND P2, PT, RZ, UR60, PT ;  /* 0x0000003cff007c0c */ /* 0x000fe4000bf45070 */
[----:B------:R-:W-:Y:S02]  /*7410*/  ISETP.NE.AND.EX P3, PT, R43, RZ, PT, P3 ;  /* 0x000000ff2b00720c */ /* 0x000fe40003f65330 */
[----:B------:R-:W-:Y:S01]  /*7420*/  ISETP.NE.AND.EX P2, PT, RZ, UR61, PT, P2 ;  /* 0x0000003dff007c0c */ /* 0x000fe2000bf45320 */
[----:B------:R-:W-:Y:S02]  /*7430*/  UISETP.NE.AND UP2, UPT, UR6, URZ, UPT ;  /* 0x000000ff0600728c */ /* 0x000fe4000bf45270 */
[----:B------:R-:W-:Y:S04]  /*7440*/  UISETP.NE.U32.AND UP0, UPT, UR5, URZ, UPT ;  /* 0x000000ff0500728c */ /* 0x000fe8000bf05070 */
[----:B------:R-:W-:Y:S01]  /*7450*/  UISETP.NE.AND.EX UP1, UPT, UR4, URZ, UPT, UP0 ;  /* 0x000000ff0400728c */ /* 0x000fe2000bf25300 */
[----:B------:R-:W-:Y:S01]  /*7460*/  PLOP3.LUT P4, PT, PT, PT, UP2, 0x80, 0x8 ;  /* 0x000000000008781c */ /* 0x000fe20003f8f028 */
[----:B------:R-:W-:Y:S03]  /*7470*/  UPLOP3.LUT UP0, UPT, UPT, UPT, UPT, 0x40, 0x4 ;  /* 0x000000000004789c */ /* 0x000fe60003f0e870 */
[----:B------:R-:W-:Y:S01]  /*7480*/  P2R R65, PR, RZ, 0x10 ;  /* 0x00000010ff417803 */ /* 0x000fe20000000000 */
[----:B------:R-:W-:Y:S06]  /*7490*/  @UP2 UPLOP3.LUT UP0, UPT, UPT, UPT, UP1, 0x80, 0x8 ;  /* 0x000000000008289c */ /* 0x000fec0003f0f010 */
[----:B------:R-:W-:Y:S01]  /*74a0*/  PLOP3.LUT P0, PT, PT, PT, UP0, 0x80, 0x8 ;  /* 0x000000000008781c */ /* 0x000fe20003f0f008 */
[----:B------:R-:W-:Y:S01]  /*74b0*/  @!UPT UIADD3 URZ, UPT, UPT, URZ, URZ, URZ ;  /* 0x000000fffffff290 */ /* 0x000fe2000fffe0ff */
[----:B------:R-:W-:Y:S11]  /*74c0*/  BRA.U !UP1, `(.L_x_109) ;  /* 0x0000000109407547 */ /* 0x000ff6000b800000 */
[----:B------:R-:W-:Y:S01]  /*74d0*/  UISETP.NE.U32.AND UP0, UPT, UR60, URZ, UPT ;  /* 0x000000ff3c00728c */ /* 0x000fe2000bf05070 */
[----:B------:R-:W-:Y:S01]  /*74e0*/  R2UR UR6, R61 ;  /* 0x000000003d0672ca */ /* 0x000fe200000e0000 */
[----:B------:R-:W1:Y:S01]  /*74f0*/  LDCU.64 UR8, c[0x0][0x358] ;  /* 0x00006b00ff0877ac */ /* 0x000e620008000a00 */
[----:B------:R-:W-:Y:S02]  /*7500*/  HFMA2 R49, -RZ, RZ, 0, 5.9604644775390625e-08 ;  /* 0x00000001ff317431 */ /* 0x000fe400000001ff */
[----:B------:R-:W-:Y:S01]  /*7510*/  IMAD.MOV.U32 R0, RZ, RZ, 0x1 ;  /* 0x00000001ff007424 */ /* 0x000fe200078e00ff */
[----:B------:R-:W-:Y:S06]  /*7520*/  UISETP.NE.AND.EX UP0, UPT, UR61, URZ, UPT, UP0 ;  /* 0x000000ff3d00728c */ /* 0x000fec000bf05300 */
[----:B------:R-:W-:Y:S05]  /*7530*/  PLOP3.LUT P1, PT, PT, PT, UP0, 0x80, 0x8 ;  /* 0x000000000008781c */ /* 0x000fea0003f2f008 */
[----:B------:R-:W2:Y:S01]  /*7540*/  @UP0 LDCU.64 UR4, c[0x0][0x888] ;  /* 0x00011100ff0407ac */ /* 0x000ea20008000a00 */
[----:B------:R-:W-:Y:S07]  /*7550*/  @UP0 UIMAD UR6, UR51, UR6, URZ ;  /* 0x00000006330602a4 */ /* 0x000fee000f8e02ff */
[----:B------:R-:W-:Y:S01]  /*7560*/  @!P1 PRMT R49, R0, 0x7610, R49 ;  /* 0x0000761000319816 */ /* 0x000fe20000000031 */
[----:B--2---:R-:W-:Y:S06]  /*7570*/  @UP0 UIMAD.WIDE UR4, UR6, 0x4, UR4 ;  /* 0x00000004060408a5 */ /* 0x004fec000f8e0204 */
[----:B-----5:R-:W-:Y:S02]  /*7580*/  IMAD.U32 R26, RZ, RZ, UR4 ;  /* 0x00000004ff1a7e24 */ /* 0x020fe4000f8e00ff */
[----:B------:R-:W-:Y:S03]  /*7590*/  IMAD.U32 R27, RZ, RZ, UR5 ;  /* 0x00000005ff1b7e24 */ /* 0x000fe6000f8e00ff */
[----:B------:R-:W2:Y:S02]  /*75a0*/  @!UP0 LDCU UR4, c[0x0][0x880] ;  /* 0x00011000ff0487ac */ /* 0x000ea40008000800 */
[----:B-1----:R1:W5:Y:S02]  /*75b0*/  @P1 LDG.E R26, desc[UR8][R26.64] ;  /* 0x000000081a1a1981 */ /* 0x002364000c1e1900 */
[----:B-12---:R-:W-:Y:S02]  /*75c0*/  @!P1 MOV R26, UR4 ;  /* 0x00000004001a9c02 */ /* 0x006fe40008000f00 */
.L_x_109:
[----:B------:R-:W-:Y:S05]  /*75d0*/  @!P3 BRA `(.L_x_110) ;  /* 0x000000000024b947 */ /* 0x000fea0003800000 */
[----:B------:R-:W-:Y:S01]  /*75e0*/  ISETP.NE.U32.AND P1, PT, R40, RZ, PT ;  /* 0x000000ff2800720c */ /* 0x000fe20003f25070 */
[----:B------:R-:W1:Y:S03]  /*75f0*/  LDCU.64 UR4, c[0x0][0x358] ;  /* 0x00006b00ff0477ac */ /* 0x000e660008000a00 */
[----:B------:R-:W-:Y:S11]  /*7600*/  ISETP.NE.AND.EX P1, PT, R41, RZ, PT, P1 ;  /* 0x000000ff2900720c */ /* 0x000ff60003f25310 */
[----:B------:R-:W-:Y:S02]  /*7610*/  @!UPT UIADD3 URZ, UPT, UPT, URZ, URZ, URZ ;  /* 0x000000fffffff290 */ /* 0x000fe4000fffe0ff */
[----:B------:R-:W2:Y:S01]  /*7620*/  @P1 LDC.64 R4, c[0x0][0x8a8] ;  /* 0x00022a00ff041b82 */ /* 0x000ea20000000a00 */
[----:B------:R-:W-:Y:S04]  /*7630*/  @P1 IMAD R0, R42, UR51, RZ ;  /* 0x000000332a001c24 */ /* 0x000fe8000f8e02ff */
[----:B--2---:R-:W-:Y:S05]  /*7640*/  @P1 IMAD.WIDE R4, R0, 0x4, R4 ;  /* 0x0000000400041825 */ /* 0x004fea00078e0204 */
[----:B-1---5:R1:W5:Y:S02]  /*7650*/  @P1 LDG.E R24, desc[UR4][R4.64] ;  /* 0x0000000404181981 */ /* 0x022364000c1e1900 */
[----:B-1----:R-:W2:Y:S02]  /*7660*/  @!P1 LDC R24, c[0x0][0x8a0] ;  /* 0x00022800ff189b82 */ /* 0x002ea40000000800 */
.L_x_110:
[----:B-----5:R-:W-:Y:S01]  /*7670*/  FSETP.NEU.AND P1, PT, R26, RZ, PT ;  /* 0x000000ff1a00720b */ /* 0x020fe20003f2d000 */
[----:B------:R-:W-:Y:S01]  /*7680*/  IMAD.SHL.U32 R66, R58, 0x2, RZ ;  /* 0x000000023a427824 */ /* 0x000fe200078e00ff */
[----:B------:R-:W-:Y:S01]  /*7690*/  SEL R3, RZ, 0xffffffff, P2 ;  /* 0xffffffffff037807 */ /* 0x000fe20001000000 */
[----:B------:R-:W-:Y:S01]  /*76a0*/  BSSY B1, `(.L_x_111) ;  /* 0x0000030000017945 */ /* 0x000fe20003800000 */
[----:B------:R-:W-:Y:S01]  /*76b0*/  @P4 LOP3.LUT P2, RZ, R49, 0xff, RZ, 0xc0, !PT ;  /* 0x000000ff31ff4812 */ /* 0x000fe2000784c0ff */
[----:B------:R-:W-:Y:S01]  /*76c0*/  IMAD.MOV.U32 R68, RZ, RZ, 0x1 ;  /* 0x00000001ff447424 */ /* 0x000fe200078e00ff */
[----:B------:R-:W-:Y:S01]  /*76d0*/  @P4 SEL R64, RZ, 0xffffffff, P1 ;  /* 0xffffffffff404807 */ /* 0x000fe20000800000 */
[----:B------:R-:W-:Y:S01]  /*76e0*/  IMAD.IADD R25, R23, 0x1, R2 ;  /* 0x0000000117197824 */ /* 0x000fe200078e0202 */
[----:B------:R-:W-:Y:S01]  /*76f0*/  LOP3.LUT R57, R57, 0x1, RZ, 0x3c, !PT ;  /* 0x0000000139397812 */ /* 0x000fe200078e3cff */
[----:B------:R-:W-:Y:S01]  /*7700*/  IMAD.MOV.U32 R27, RZ, RZ, RZ ;  /* 0x000000ffff1b7224 */ /* 0x000fe200078e00ff */
[----:B------:R-:W-:Y:S02]  /*7710*/  @P0 SEL R64, R3, R64, !P2 ;  /* 0x0000004003400207 */ /* 0x000fe40005000000 */
[----:B------:R-:W-:Y:S02]  /*7720*/  CS2R R38, SRZ ;  /* 0x0000000000267805 */ /* 0x000fe4000001ff00 */
[----:B------:R-:W-:Y:S02]  /*7730*/  LEA R62, R22, UR49, 0x3 ;  /* 0x00000031163e7c11 */ /* 0x000fe4000f8e18ff */
[----:B------:R-:W-:Y:S02]  /*7740*/  CS2R R36, SRZ ;  /* 0x0000000000247805 */ /* 0x000fe4000001ff00 */
[----:B------:R-:W-:Y:S02]  /*7750*/  @P4 LOP3.LUT R64, R64, 0x1, RZ, 0xc0, !PT ;  /* 0x0000000140404812 */ /* 0x000fe400078ec0ff */
[----:B------:R-:W-:Y:S02]  /*7760*/  CS2R R30, SRZ ;  /* 0x00000000001e7805 */ /* 0x000fe4000001ff00 */
[----:B------:R-:W-:Y:S02]  /*7770*/  PLOP3.LUT P0, PT, PT, PT, UP1, 0x80, 0x8 ;  /* 0x000000000008781c */ /* 0x000fe40003f0f018 */
[----:B------:R-:W-:Y:S02]  /*7780*/  CS2R R28, SRZ ;  /* 0x00000000001c7805 */ /* 0x000fe4000001ff00 */
[----:B------:R-:W-:Y:S01]  /*7790*/  ISETP.NE.U32.OR P5, PT, R64, 0x1, !P4 ;  /* 0x000000014000780c */ /* 0x000fe200067a5470 */
[----:B------:R-:W-:Y:S01]  /*77a0*/  VIADD R67, R66, UR49 ;  /* 0x0000003142437c36 */ /* 0x000fe20008000000 */
[----:B------:R-:W-:Y:S02]  /*77b0*/  LOP3.LUT P2, R63, R49, 0xff, RZ, 0xc0, !PT ;  /* 0x000000ff313f7812 */ /* 0x000fe4000784c0ff */
[----:B------:R-:W-:Y:S05]  /*77c0*/  SEL R69, RZ, 0xffffffff, P1 ;  /* 0xffffffffff457807 */ /* 0x000fea0000800000 */
[----:B------:R-:W-:Y:S04]  /*77d0*/  @P0 SEL R69, R3, R69, !P2 ;  /* 0x0000004503450207 */ /* 0x000fe80005000000 */
[----:B------:R-:W-:Y:S02]  /*77e0*/  @P5 SHF.L.U32 R0, R57, 0x1f, RZ ;  /* 0x0000001f39005819 */ /* 0x000fe400000006ff */
[----:B------:R-:W-:Y:S02]  /*77f0*/  LOP3.LUT R69, R69, 0x1, RZ, 0xc0, !PT ;  /* 0x0000000145457812 */ /* 0x000fe400078ec0ff */
[----:B------:R1:W3:Y:S02]  /*7800*/  @P5 SYNCS.PHASECHK.TRANS64.TRYWAIT P4, [UR49+0xd0], R0 ;  /* 0x0000d000ff0055a7 */ /* 0x0002e40008081131 */
[----:B-1----:R-:W-:Y:S04]  /*7810*/  SHF.L.U32 R0, R56, 0x1f, RZ ;  /* 0x0000001f38007819 */ /* 0x002fe800000006ff */
[----:B------:R1:W4:Y:S01]  /*7820*/  SYNCS.PHASECHK.TRANS64.TRYWAIT P3, [R62+URZ+0x130], R0 ;  /* 0x000130003e0075a7 */ /* 0x00032200080611ff */
[----:B---3--:R-:W-:Y:S01]  /*7830*/  @P5 SEL R68, RZ, 0x1, !P4 ;  /* 0x00000001ff445807 */ /* 0x008fe20006000000 */
[----:B-1----:R-:W-:Y:S06]  /*7840*/  @!P5 BRA `(.L_x_112) ;  /* 0x000000000054d947 */ /* 0x002fec0003800000 */
[----:B------:R-:W-:Y:S01]  /*7850*/  ISETP.NE.U32.AND P0, PT, R69, 0x1, PT ;  /* 0x000000014500780c */ /* 0x000fe20003f05070 */
[C---:B------:R-:W-:Y:S01]  /*7860*/  VIADD R2, R67.reuse, 0x200 ;  /* 0x0000020043027836 */ /* 0x040fe20000000000 */
[----:B------:R-:W-:Y:S01]  /*7870*/  LOP3.LUT P1, RZ, R48, 0x40, RZ, 0xc0, !PT ;  /* 0x0000004030ff7812 */ /* 0x000fe2000782c0ff */
[----:B------:R-:W-:Y:S01]  /*7880*/  BSSY B0, `(.L_x_113) ;  /* 0x000000e000007945 */ /* 0x000fe20003800000 */
[----:B------:R-:W-:Y:S01]  /*7890*/  PLOP3.LUT P2, PT, PT, PT, PT, 0x8, 0x80 ;  /* 0x000000000080781c */ /* 0x000fe20003f4e170 */
[----:B------:R-:W-:Y:S01]  /*78a0*/  IMAD.MOV.U32 R39, RZ, RZ, RZ ;  /* 0x000000ffff277224 */ /* 0x000fe200078e00ff */
[----:B------:R-:W-:Y:S02]  /*78b0*/  CS2R R36, SRZ ;  /* 0x0000000000247805 */ /* 0x000fe4000001ff00 */
[----:B------:R-:W-:Y:S02]  /*78c0*/  CS2R R30, SRZ ;  /* 0x00000000001e7805 */ /* 0x000fe4000001ff00 */
[----:B------:R-:W-:Y:S03]  /*78d0*/  CS2R R28, SRZ ;  /* 0x00000000001c7805 */ /* 0x000fe6000001ff00 */
[----:B------:R-:W-:Y:S01]  /*78e0*/  @P0 PLOP3.LUT P2, PT, P1, PT, PT, 0x80, 0x8 ;  /* 0x000000000008081c */ /* 0x000fe20000f4f070 */
[----:B------:R-:W-:Y:S01]  /*78f0*/  @P0 VIADD R4, R67, 0x210 ;  /* 0x0000021043040836 */ /* 0x000fe20000000000 */
[----:B------:R-:W-:Y:S11]  /*7900*/  ISETP.NE.AND P1, PT, R68, RZ, PT ;  /* 0x000000ff4400720c */ /* 0x000ff60003f25270 */
[----:B------:R-:W-:Y:S02]  /*7910*/  @P2 VIADD R4, R2, 0xfffffff0 ;  /* 0xfffffff002042836 */ /* 0x000fe40000000000 */
[----:B------:R-:W-:Y:S05]  /*7920*/  @P1 BRA `(.L_x_114) ;  /* 0x00000000000c1947 */ /* 0x000fea0003800000 */
[----:B------:R-:W-:Y:S04]  /*7930*/  SHF.L.U32 R3, R57, 0x1f, RZ ;  /* 0x0000001f39037819 */ /* 0x000fe800000006ff */
[----:B------:R-:W1:Y:S02]  /*7940*/  SYNCS.PHASECHK.TRANS64.TRYWAIT P1, [UR49+0xd0], R3 ;  /* 0x0000d003ff0075a7 */ /* 0x000e640008021131 */
[----:B-1----:R-:W-:Y:S05]  /*7950*/  @!P1 BRA `(.L_x_115) ;  /* 0x0000003000a09947 */ /* 0x002fea0003800000 */
.L_x_114:
[----:B------:R-:W-:Y:S05]  /*7960*/  BSYNC B0 ;  /* 0x0000000000007941 */ /* 0x000fea0003800000 */
.L_x_113:
[----:B------:R3:W1:Y:S01]  /*7970*/  @P0 LDS.128 R36, [R4] ;  /* 0x0000000004240984 */ /* 0x0006620000000c00 */
[----:B------:R-:W-:Y:S03]  /*7980*/  HFMA2 R27, -RZ, RZ, 0, 5.9604644775390625e-08 ;  /* 0x00000001ff1b7431 */ /* 0x000fe600000001ff */
[----:B------:R3:W1:Y:S02]  /*7990*/  @P0 LDS.128 R28, [R66+UR49+0x200] ;  /* 0x00020031421c0984 */ /* 0x0006640008000c00 */
.L_x_112:
[----:B------:R-:W-:Y:S05]  /*79a0*/  BSYNC B1 ;  /* 0x0000000000017941 */ /* 0x000fea0003800000 */
.L_x_111:
[----:B-1----:R-:W-:Y:S04]  /*79b0*/  SHF.R.U32.HI R2, RZ, 0x15, R25 ;  /* 0x00000015ff027819 */ /* 0x002fe80000011619 */
[----:B------:R-:W-:Y:S01]  /*79c0*/  LOP3.LUT P0, RZ, R2, 0x3, R50, 0x48, !PT ;  /* 0x0000000302ff7812 */ /* 0x000fe20007804832 */
[----:B------:R-:W-:Y:S01]  /*79d0*/  @!UPT UIADD3 URZ, UPT, UPT, URZ, URZ, URZ ;  /* 0x000000fffffff290 */ /* 0x000fe2000fffe0ff */
[----:B----4-:R-:W-:Y:S11]  /*79e0*/  @P3 BRA `(.L_x_116) ;  /* 0x0000000000083947 */ /* 0x010ff60003800000 */
[----:B------:R-:W1:Y:S02]  /*79f0*/  SYNCS.PHASECHK.TRANS64.TRYWAIT P1, [R62+URZ+0x130], R0 ;  /* 0x000130003e0075a7 */ /* 0x000e6400080211ff */
[----:B-1----:R-:W-:Y:S05]  /*7a00*/  @!P1 BRA `(.L_x_117) ;  /* 0x00000030008c9947 */ /* 0x002fea0003800000 */
.L_x_116:
[----:B------:R-:W-:Y:S05]  /*7a10*/  @!P0 BRA `(.L_x_118) ;  /* 0x0000000000408947 */ /* 0x000fea0003800000 */
[----:B------:R-:W4:Y:S01]  /*7a20*/  LDCU.64 UR8, c[0x4][0x70] ;  /* 0x01000e00ff0877ac */ /* 0x000f220008000a00 */
[----:B------:R-:W-:Y:S01]  /*7a30*/  MOV R3, 0x0 ;  /* 0x0000000000037802 */ /* 0x000fe20000000f00 */
[----:B------:R-:W-:Y:S02]  /*7a40*/  HFMA2 R12, -RZ, RZ, 0, 5.9604644775390625e-08 ;  /* 0x00000001ff0c7431 */ /* 0x000fe400000001ff */
[----:B------:R-:W-:Y:S02]  /*7a50*/  IMAD.MOV.U32 R8, RZ, RZ, 0x192 ;  /* 0x00000192ff087424 */ /* 0x000fe400078e00ff */
[----:B------:R-:W-:Y:S01]  /*7a60*/  IMAD.MOV.U32 R13, RZ, RZ, RZ ;  /* 0x000000ffff0d7224 */ /* 0x000fe200078e00ff */
[----:B------:R-:W5:Y:S01]  /*7a70*/  LDCU.64 UR6, c[0x4][0x78] ;  /* 0x01000f00ff0677ac */ /* 0x000f620008000a00 */
[----:B------:R-:W1:Y:S01]  /*7a80*/  LDC.64 R2, c[0x4][R3] ;  /* 0x0100000003027b82 */ /* 0x000e620000000a00 */
[----:B------:R-:W2:Y:S01]  /*7a90*/  LDCU.64 UR4, c[0x4][0x10] ;  /* 0x01000200ff0477ac */ /* 0x000ea20008000a00 */
[----:B----4-:R-:W-:Y:S01]  /*7aa0*/  MOV R5, UR9 ;  /* 0x0000000900057c02 */ /* 0x010fe20008000f00 */
[----:B---3--:R-:W-:Y:S01]  /*7ab0*/  IMAD.U32 R4, RZ, RZ, UR8 ;  /* 0x00000008ff047e24 */ /* 0x008fe2000f8e00ff */
[----:B-----5:R-:W-:Y:S01]  /*7ac0*/  MOV R7, UR7 ;  /* 0x0000000700077c02 */ /* 0x020fe20008000f00 */
[----:B------:R-:W-:Y:S01]  /*7ad0*/  IMAD.U32 R6, RZ, RZ, UR6 ;  /* 0x00000006ff067e24 */ /* 0x000fe2000f8e00ff */
[----:B--2---:R-:W-:Y:S01]  /*7ae0*/  MOV R11, UR5 ;  /* 0x00000005000b7c02 */ /* 0x004fe20008000f00 */
[----:B------:R-:W-:Y:S02]  /*7af0*/  IMAD.U32 R10, RZ, RZ, UR4 ;  /* 0x00000004ff0a7e24 */ /* 0x000fe4000f8e00ff */
[----:B------:R-:W-:Y:S07]  /*7b00*/  LEPC R20, `(.L_x_118) ;  /* 0x000000001014794e */ /* 0x000fee0000000000 */
[----:B-1----:R-:W-:Y:S05]  /*7b10*/  CALL.ABS.NOINC R2 ;  /* 0x0000000002007343 */ /* 0x002fea0003c00000 */
.L_x_118:
[----:B------:R-:W-:Y:S05]  /*7b20*/  WARPSYNC.ALL ;  /* 0x0000000000007948 */ /* 0x000fea0003800000 */
[----:B------:R-:W-:Y:S01]  /*7b30*/  R2UR UR4, R25 ;  /* 0x00000000190472ca */ /* 0x000fe200000e0000 */
[--C-:B------:R-:W-:Y:S01]  /*7b40*/  HADD2.F32 R3, -RZ, R28.reuse.H0_H0 ;  /* 0x2000001cff037230 */ /* 0x100fe20000004100 */
[----:B------:R-:W-:Y:S01]  /*7b50*/  LOP3.LUT P0, RZ, R48, 0x40, RZ, 0xc0, !PT ;  /* 0x0000004030ff7812 */ /* 0x000fe2000780c0ff */
[--C-:B------:R-:W-:Y:S01]  /*7b60*/  HADD2.F32 R20, -RZ, R29.reuse.H0_H0 ;  /* 0x2000001dff147230 */ /* 0x100fe20000004100 */
[----:B------:R-:W-:Y:S01]  /*7b70*/  MOV R71, 0x10 ;  /* 0x0000001000477802 */ /* 0x000fe20000000f00 */
[----:B------:R-:W-:Y:S01]  /*7b80*/  HADD2.F32 R21, -RZ, R29.H1_H1 ;  /* 0x3000001dff157230 */ /* 0x000fe20000004100 */
[----:B------:R-:W-:Y:S01]  /*7b90*/  ISETP.NE.AND P1, PT, R59, RZ, PT ;  /* 0x000000ff3b00720c */ /* 0x000fe20003f25270 */
[----:B------:R-:W-:Y:S01]  /*7ba0*/  BSSY.RECONVERGENT B0, `(.L_x_119) ;  /* 0x0000054000007945 */ /* 0x000fe20003800200 */
[----:B------:R-:W-:Y:S02]  /*7bb0*/  SEL R71, R71, 0xfffffff0, !P0 ;  /* 0xfffffff047477807 */ /* 0x000fe40004000000 */
[----:B------:R-:W-:Y:S02]  /*7bc0*/  ISETP.NE.AND P6, PT, R65, RZ, PT ;  /* 0x000000ff4100720c */ /* 0x000fe40003fc5270 */
[----:B------:R-:W-:Y:S01]  /*7bd0*/  IADD3 R67, PT, PT, R67, R71, RZ ;  /* 0x0000004743437210 */ /* 0x000fe20007ffe0ff */
[----:B---3--:R-:W1:Y:S01]  /*7be0*/  LDTM.x16 R4, tmem[UR4] ;  /* 0x00000004000479ee */ /* 0x008e620008240000 */
[----:B------:R-:W-:Y:S01]  /*7bf0*/  ISETP.NE.U32.OR P0, PT, R64, 0x1, !P6 ;  /* 0x000000014000780c */ /* 0x000fe20007705470 */
[C---:B-12---:R-:W-:Y:S01]  /*7c00*/  FMUL R0, R24.reuse, R4 ;  /* 0x0000000418007220 */ /* 0x046fe20000400000 */
[----:B------:R-:W-:Y:S02]  /*7c10*/  HADD2.F32 R4, -RZ, R28.H1_H1 ;  /* 0x3000001cff047230 */ /* 0x000fe40000004100 */
[C---:B------:R-:W-:Y:S01]  /*7c20*/  FMUL R2, R24.reuse, R5 ;  /* 0x0000000518027220 */ /* 0x040fe20000400000 */
[----:B------:R-:W-:Y:S01]  /*7c30*/  FMUL R7, R24, R7 ;  /* 0x0000000718077220 */ /* 0x000fe20000400000 */
[----:B------:R-:W-:Y:S01]  /*7c40*/  FFMA R0, R26, R3, R0 ;  /* 0x000000031a007223 */ /* 0x000fe20000000000 */
[----:B------:R-:W-:Y:S01]  /*7c50*/  FMUL R3, R24, R6 ;  /* 0x0000000618037220 */ /* 0x000fe20000400000 */
[----:B------:R-:W-:Y:S01]  /*7c60*/  FFMA R2, R26, R4, R2 ;  /* 0x000000041a027223 */ /* 0x000fe20000000002 */
[C---:B------:R-:W-:Y:S01]  /*7c70*/  FMUL R4, R24.reuse, R8 ;  /* 0x0000000818047220 */ /* 0x040fe20000400000 */
[C---:B------:R-:W-:Y:S01]  /*7c80*/  FMUL R8, R24.reuse, R12 ;  /* 0x0000000c18087220 */ /* 0x040fe20000400000 */
[----:B------:R-:W-:Y:S01]  /*7c90*/  FMUL R12, R24, R16 ;  /* 0x00000010180c7220 */ /* 0x000fe20000400000 */
[--C-:B------:R-:W-:Y:S01]  /*7ca0*/  HADD2.F32 R16, -RZ, R30.reuse.H0_H0 ;  /* 0x2000001eff107230 */ /* 0x100fe20000004100 */
[----:B------:R-:W-:Y:S01]  /*7cb0*/  F2FP.F16.F32.PACK_AB R32, R2, R0 ;  /* 0x000000000220723e */ /* 0x000fe200000000ff */
[----:B------:R-:W-:Y:S02]  /*7cc0*/  HADD2.F32 R0, -RZ, R30.H1_H1 ;  /* 0x3000001eff007230 */ /* 0x000fe40000004100 */
[----:B------:R-:W-:Y:S01]  /*7cd0*/  FMUL R5, R24, R9 ;  /* 0x0000000918057220 */ /* 0x000fe20000400000 */
[C---:B------:R-:W-:Y:S01]  /*7ce0*/  FFMA R3, R26.reuse, R20, R3 ;  /* 0x000000141a037223 */ /* 0x040fe20000000003 */
[--C-:B------:R-:W-:Y:S02]  /*7cf0*/  HADD2.F32 R2, -RZ, R31.reuse.H0_H0 ;  /* 0x2000001fff027230 */ /* 0x100fe40000004100 */
[----:B------:R-:W-:Y:S01]  /*7d00*/  FFMA R7, R26, R21, R7 ;  /* 0x000000151a077223 */ /* 0x000fe20000000007 */
[----:B------:R-:W-:Y:S01]  /*7d10*/  FMUL R6, R24, R10 ;  /* 0x0000000a18067220 */ /* 0x000fe20000400000 */
[C---:B------:R-:W-:Y:S01]  /*7d20*/  FFMA R4, R26.reuse, R16, R4 ;  /* 0x000000101a047223 */ /* 0x040fe20000000004 */
[----:B------:R-:W-:Y:S01]  /*7d30*/  FFMA R5, R26, R0, R5 ;  /* 0x000000001a057223 */ /* 0x000fe20000000005 */
[----:B------:R-:W-:Y:S02]  /*7d40*/  HADD2.F32 R16, -RZ, R31.H1_H1 ;  /* 0x3000001fff107230 */ /* 0x000fe40000004100 */
[----:B------:R-:W-:Y:S01]  /*7d50*/  FMUL R11, R24, R11 ;  /* 0x0000000b180b7220 */ /* 0x000fe20000400000 */
[--C-:B------:R-:W-:Y:S02]  /*7d60*/  HADD2.F32 R0, -RZ, R36.reuse.H0_H0 ;  /* 0x20000024ff007230 */ /* 0x100fe40000004100 */
[----:B------:R-:W-:Y:S01]  /*7d70*/  FFMA R6, R26, R2, R6 ;  /* 0x000000021a067223 */ /* 0x000fe20000000006 */
[----:B------:R-:W-:Y:S02]  /*7d80*/  HADD2.F32 R2, -RZ, R36.H1_H1 ;  /* 0x30000024ff027230 */ /* 0x000fe40000004100 */
[----:B------:R-:W-:Y:S01]  /*7d90*/  FMUL R9, R24, R13 ;  /* 0x0000000d18097220 */ /* 0x000fe20000400000 */
[C---:B------:R-:W-:Y:S01]  /*7da0*/  FFMA R11, R26.reuse, R16, R11 ;  /* 0x000000101a0b7223 */ /* 0x040fe2000000000b */
[C---:B------:R-:W-:Y:S01]  /*7db0*/  FFMA R8, R26.reuse, R0, R8 ;  /* 0x000000001a087223 */ /* 0x040fe20000000008 */
[--C-:B------:R-:W-:Y:S02]  /*7dc0*/  HADD2.F32 R0, -RZ, R37.reuse.H0_H0 ;  /* 0x20000025ff007230 */ /* 0x100fe40000004100 */
[----:B------:R-:W-:Y:S01]  /*7dd0*/  FFMA R9, R26, R2, R9 ;  /* 0x000000021a097223 */ /* 0x000fe20000000009 */
[C---:B------:R-:W-:Y:S01]  /*7de0*/  FMUL R10, R24.reuse, R14 ;  /* 0x0000000e180a7220 */ /* 0x040fe20000400000 */
[----:B------:R-:W-:Y:S02]  /*7df0*/  HADD2.F32 R2, -RZ, R37.H1_H1 ;  /* 0x30000025ff027230 */ /* 0x000fe40000004100 */
[----:B------:R-:W-:Y:S01]  /*7e00*/  FMUL R15, R24, R15 ;  /* 0x0000000f180f7220 */ /* 0x000fe20000400000 */
[----:B------:R-:W-:Y:S01]  /*7e10*/  F2FP.F16.F32.PACK_AB R33, R7, R3 ;  /* 0x000000030721723e */ /* 0x000fe200000000ff */
[C---:B------:R-:W-:Y:S01]  /*7e20*/  FFMA R10, R26.reuse, R0, R10 ;  /* 0x000000001a0a7223 */ /* 0x040fe2000000000a */
[--C-:B------:R-:W-:Y:S01]  /*7e30*/  HADD2.F32 R3, -RZ, R38.reuse.H0_H0 ;  /* 0x20000026ff037230 */ /* 0x100fe20000004100 */
[----:B------:R-:W-:Y:S01]  /*7e40*/  F2FP.F16.F32.PACK_AB R34, R5, R4 ;  /* 0x000000040522723e */ /* 0x000fe200000000ff */
[----:B------:R-:W-:Y:S02]  /*7e50*/  HADD2.F32 R0, -RZ, R38.H1_H1 ;  /* 0x30000026ff007230 */ /* 0x000fe40000004100 */
[----:B------:R-:W-:Y:S01]  /*7e60*/  FFMA R15, R26, R2, R15 ;  /* 0x000000021a0f7223 */ /* 0x000fe2000000000f */
[C---:B------:R-:W-:Y:S01]  /*7e70*/  FMUL R13, R24.reuse, R17 ;  /* 0x00000011180d7220 */ /* 0x040fe20000400000 */
[--C-:B------:R-:W-:Y:S02]  /*7e80*/  HADD2.F32 R4, -RZ, R39.reuse.H0_H0 ;  /* 0x20000027ff047230 */ /* 0x100fe40000004100 */
[C---:B------:R-:W-:Y:S01]  /*7e90*/  FMUL R14, R24.reuse, R18 ;  /* 0x00000012180e7220 */ /* 0x040fe20000400000 */
[----:B------:R-:W-:Y:S02]  /*7ea0*/  HADD2.F32 R2, -RZ, R39.H1_H1 ;  /* 0x30000027ff027230 */ /* 0x000fe40000004100 */
[----:B------:R-:W-:Y:S01]  /*7eb0*/  FMUL R19, R24, R19 ;  /* 0x0000001318137220 */ /* 0x000fe20000400000 */
[----:B------:R-:W-:Y:S01]  /*7ec0*/  F2FP.F16.F32.PACK_AB R35, R11, R6 ;  /* 0x000000060b23723e */ /* 0x000fe200000000ff */
[C---:B------:R-:W-:Y:S01]  /*7ed0*/  FFMA R12, R26.reuse, R3, R12 ;  /* 0x000000031a0c7223 */ /* 0x040fe2000000000c */
[C---:B------:R-:W-:Y:S01]  /*7ee0*/  FFMA R13, R26.reuse, R0, R13 ;  /* 0x000000001a0d7223 */ /* 0x040fe2000000000d */
[C---:B------:R-:W-:Y:S01]  /*7ef0*/  FFMA R14, R26.reuse, R4, R14 ;  /* 0x000000041a0e7223 */ /* 0x040fe2000000000e */
[----:B------:R-:W-:Y:S01]  /*7f00*/  FFMA R19, R26, R2, R19 ;  /* 0x000000021a137223 */ /* 0x000fe20000000013 */
[----:B------:R1:W-:Y:S01]  /*7f10*/  STS.128 [R66+UR49+0x200], R32 ;  /* 0x0002002042007988 */ /* 0x0003e20008000c31 */
[----:B------:R-:W-:Y:S02]  /*7f20*/  F2FP.F16.F32.PACK_AB R8, R9, R8 ;  /* 0x000000080908723e */ /* 0x000fe400000000ff */
[----:B------:R-:W-:Y:S02]  /*7f30*/  F2FP.F16.F32.PACK_AB R9, R15, R10 ;  /* 0x0000000a0f09723e */ /* 0x000fe400000000ff */
[----:B------:R-:W-:Y:S02]  /*7f40*/  F2FP.F16.F32.PACK_AB R10, R13, R12 ;  /* 0x0000000c0d0a723e */ /* 0x000fe400000000ff */
[----:B------:R-:W-:Y:S05]  /*7f50*/  F2FP.F16.F32.PACK_AB R11, R19, R14 ;  /* 0x0000000e130b723e */ /* 0x000fea00000000ff */
[----:B------:R1:W-:Y:S01]  /*7f60*/  STS.128 [R67+0x200], R8 ;  /* 0x0002000843007388 */ /* 0x0003e20000000c00 */
[----:B------:R-:W-:Y:S01]  /*7f70*/  @!PT LDS RZ, [RZ] ;  /* 0x00000000fffff984 */ /* 0x000fe20000000800 */
[----:B------:R-:W-:Y:S01]  /*7f80*/  @!PT LDS RZ, [RZ] ;  /* 0x00000000fffff984 */ /* 0x000fe20000000800 */
[----:B------:R-:W-:Y:S01]  /*7f90*/  @!PT LDS RZ, [RZ] ;  /* 0x00000000fffff984 */ /* 0x000fe20000000800 */
[----:B------:R-:W-:Y:S01]  /*7fa0*/  @!PT LDS RZ, [RZ] ;  /* 0x00000000fffff984 */ /* 0x000fe20000000800 */
[----:B------:R2:W-:Y:S07]  /*7fb0*/  MEMBAR.ALL.CTA ;  /* 0x0000000000007992 */ /* 0x0005ee0000008000 */
[----:B--2---:R-:W2:Y:S02]  /*7fc0*/  FENCE.VIEW.ASYNC.S ;  /* 0x00000000000073c6 */ /* 0x004ea40000000000 */
[----:B--2---:R-:W-:Y:S06]  /*7fd0*/  BAR.SYNC.DEFER_BLOCKING 0x1, 0x80 ;  /* 0x0042000000007b1d */ /* 0x004fec0000010000 */
[----:B------:R-:W-:Y:S05]  /*7fe0*/  @P1 BRA `(.L_x_120) ;  /* 0x00000000003c1947 */ /* 0x000fea0003800000 */
[----:B------:R-:W2:Y:S01]  /*7ff0*/  LDCU.64 UR8, c[0x0][0x348] ;  /* 0x00006900ff0877ac */ /* 0x000ea20008000a00 */
[----:B------:R-:W-:Y:S01]  /*8000*/  UIADD3 UR4, UPT, UPT, UR49, 0x200, URZ ;  /* 0x0000020031047890 */ /* 0x000fe2000fffe0ff */
[----:B------:R-:W-:Y:S01]  /*8010*/  UMOV UR41, UR50 ;  /* 0x0000003200297c82 */ /* 0x000fe20008000000 */
[----:B------:R-:W-:Y:S02]  /*8020*/  UIADD3 UR6, UPT, UPT, UR49, 0xa00, URZ ;  /* 0x00000a0031067890 */ /* 0x000fe4000fffe0ff */
[----:B------:R-:W-:Y:S02]  /*8030*/  UIADD3 UR7, UPT, UPT, UR50, 0x40, URZ ;  /* 0x0000004032077890 */ /* 0x000fe4000fffe0ff */
[----:B------:R-:W-:Y:S04]  /*8040*/  MOV R54, UR4 ;  /* 0x0000000400367c02 */ /* 0x000fe80008000f00 */
[----:B------:R-:W-:Y:S01]  /*8050*/  R2UR UR40, R54 ;  /* 0x00000000362872ca */ /* 0x000fe200000e0000 */
[----:B--2---:R-:W-:Y:S04]  /*8060*/  UIADD3 UR4, UP0, UPT, UR8, 0x680, URZ ;  /* 0x0000068008047890 */ /* 0x004fe8000ff1e0ff */
[----:B------:R-:W-:Y:S09]  /*8070*/  UIADD3.X UR5, UPT, UPT, URZ, UR9, URZ, UP0, !UPT ;  /* 0x00000009ff057290 */ /* 0x000ff200087fe4ff */
[----:B------:R2:W-:Y:S02]  /*8080*/  UTMASTG.4D [UR40], [UR4] ;  /* 0x00000028040073b5 */ /* 0x0005e40008018000 */
[----:B--2---:R-:W-:Y:S01]  /*8090*/  UMOV UR40, UR6 ;  /* 0x0000000600287c82 */ /* 0x004fe20008000000 */
[----:B------:R-:W-:Y:S02]  /*80a0*/  UMOV UR41, UR7 ;  /* 0x0000000700297c82 */ /* 0x000fe40008000000 */
[----:B------:R2:W-:Y:S01]  /*80b0*/  UTMASTG.4D [UR40], [UR4] ;  /* 0x00000028040073b5 */ /* 0x0005e20008018000 */
[----:B------:R0:W-:Y:S01]  /*80c0*/  UTMACMDFLUSH ;  /* 0x00000000000079b7 */ /* 0x0001e20000000000 */
[----:B--2---:R-:W-:Y:S04]  /*80d0*/  DEPBAR.LE SB0, 0x1 ;  /* 0x000080400000791a */ /* 0x004fe80000000000 */
.L_x_120:
[----:B------:R-:W-:Y:S05]  /*80e0*/  BSYNC.RECONVERGENT B0 ;  /* 0x0000000000007941 */ /* 0x000fea0003800200 */
.L_x_119:
[----:B------:R-:W-:Y:S01]  /*80f0*/  BAR.SYNC.DEFER_BLOCKING 0x1, 0x80 ;  /* 0x0042000000007b1d */ /* 0x000fe20000010000 */
[----:B------:R-:W-:Y:S01]  /*8100*/  LEA R4, R27, UR49, 0x3 ;  /* 0x000000311b047c11 */ /* 0x000fe2000f8e18ff */
[----:B------:R-:W-:Y:S01]  /*8110*/  UISETP.NE.AND UP0, UPT, UR54, URZ, UPT ;  /* 0x000000ff3600728c */ /* 0x000fe2000bf05270 */
[----:B------:R-:W-:Y:S08]  /*8120*/  @P0 SHF.L.U32 R3, R57, 0x1f, RZ ;  /* 0x0000001f39030819 */ /* 0x000ff000000006ff */
[----:B------:R-:W-:Y:S05]  /*8130*/  BRA.U !UP0, `(.L_x_121) ;  /* 0x0000000108287547 */ /* 0x000fea000b800000 */
[----:B------:R-:W2:Y:S01]  /*8140*/  S2R R0, SR_CgaCtaId ;  /* 0x0000000000007919 */ /* 0x000ea20000008800 */
[----:B------:R-:W-:Y:S01]  /*8150*/  ISETP.NE.U32.OR P1, PT, R64, 0x1, !P6 ;  /* 0x000000014000780c */ /* 0x000fe20007725470 */
[----:B------:R-:W-:Y:S01]  /*8160*/  IMAD.U32 R2, RZ, RZ, UR52 ;  /* 0x00000034ff027e24 */ /* 0x000fe2000f8e00ff */
[----:B------:R-:W-:Y:S04]  /*8170*/  UIADD3 UR4, UPT, UPT, UR52, 0x1, URZ ;  /* 0x0000000134047890 */ /* 0x000fe8000fffe0ff */
[----:B------:R-:W-:Y:S04]  /*8180*/  UISETP.NE.AND UP0, UPT, UR4, 0x4, UPT ;  /* 0x000000040400788c */ /* 0x000fe8000bf05270 */
[----:B------:R-:W-:Y:S03]  /*8190*/  USEL UR52, UR4, URZ, UP0 ;  /* 0x000000ff04347287 */ /* 0x000fe60008000000 */
[----:B------:R-:W-:Y:S05]  /*81a0*/  @P1 LEA R2, R2, UR49, 0x3 ;  /* 0x0000003102021c11 */ /* 0x000fea000f8e18ff */
[----:B------:R-:W-:Y:S05]  /*81b0*/  @P1 VIADD R2, R2, 0xf0 ;  /* 0x000000f002021836 */ /* 0x000fea0000000000 */
[----:B--2---:R-:W-:Y:S04]  /*81c0*/  @P1 PRMT R0, R0, 0x654, R2 ;  /* 0x0000065400001816 */ /* 0x004fe80000000002 */
[----:B------:R2:W-:Y:S03]  /*81d0*/  @P1 SYNCS.ARRIVE.TRANS64.RED.A1T0 RZ, [R0+URZ], RZ ;  /* 0x000000ff00ff19a7 */ /* 0x0005e600081004ff */
.L_x_121:
[----:B------:R-:W3:Y:S01]  /*81e0*/  @P0 SYNCS.PHASECHK.TRANS64.TRYWAIT P1, [R4+URZ+0xd0], R3 ;  /* 0x0000d003040005a7 */ /* 0x000ee200080211ff */
[----:B------:R-:W-:Y:S01]  /*81f0*/  BSSY B1, `(.L_x_122) ;  /* 0x0000011000017945 */ /* 0x000fe20003800000 */
[----:B---3--:R-:W-:Y:S03]  /*8200*/  @P0 SEL R68, RZ, 0x1, !P1 ;  /* 0x00000001ff440807 */ /* 0x008fe60004800000 */
[----:B------:R-:W-:Y:S05]  /*8210*/  @!P0 BRA `(.L_x_123) ;  /* 0x0000000000388947 */ /* 0x000fea0003800000 */
[----:B------:R-:W-:Y:S01]  /*8220*/  ISETP.NE.U32.AND P0, PT, R69, 0x1, PT ;  /* 0x000000014500780c */ /* 0x000fe20003f05070 */
[----:B------:R-:W-:Y:S01]  /*8230*/  BSSY B0, `(.L_x_124) ;  /* 0x0000009000007945 */ /* 0x000fe20003800000 */
[----:B------:R-:W-:Y:S11]  /*8240*/  ISETP.NE.AND P1, PT, R68, RZ, PT ;  /* 0x000000ff4400720c */ /* 0x000ff60003f25270 */
[----:B------:R-:W-:Y:S05]  /*8250*/  @P0 IMAD R3, R27, 0x1000, R66 ;  /* 0x000010001b030824 */ /* 0x000fea00078e0242 */
[----:B------:R-:W-:Y:S05]  /*8260*/  @P0 IADD3 R2, PT, PT, R3, UR49, RZ ;  /* 0x0000003103020c10 */ /* 0x000fea000fffe0ff */
[----:B------:R-:W-:Y:S01]  /*8270*/  @P0 IMAD.IADD R2, R71, 0x1, R2 ;  /* 0x0000000147020824 */ /* 0x000fe200078e0202 */
[----:B------:R-:W-:Y:S06]  /*8280*/  @P1 BRA `(.L_x_125) ;  /* 0x00000000000c1947 */ /* 0x000fec0003800000 */
[----:B--2---:R-:W-:Y:S04]  /*8290*/  SHF.L.U32 R0, R57, 0x1f, RZ ;  /* 0x0000001f39007819 */ /* 0x004fe800000006ff */
[----:B------:R-:W2:Y:S02]  /*82a0*/  SYNCS.PHASECHK.TRANS64.TRYWAIT P1, [R4+URZ+0xd0], R0 ;  /* 0x0000d000040075a7 */ /* 0x000ea400080211ff */
[----:B--2---:R-:W-:Y:S05]  /*82b0*/  @!P1 BRA `(.L_x_126) ;  /* 0x0000002800749947 */ /* 0x004fea0003800000 */
.L_x_125:
[----:B------:R-:W-:Y:S05]  /*82c0*/  BSYNC B0 ;  /* 0x0000000000007941 */ /* 0x000fea0003800000 */
.L_x_124:
[----:B------:R3:W4:Y:S01]  /*82d0*/  @P0 LDS.128 R28, [R3+UR49+0x200] ;  /* 0x00020031031c0984 */ /* 0x0007220008000c00 */
[----:B------:R-:W-:Y:S03]  /*82e0*/  IADD3 R27, PT, PT, R27, 0x1, RZ ;  /* 0x000000011b1b7810 */ /* 0x000fe60007ffe0ff */
[----:B------:R3:W1:Y:S04]  /*82f0*/  @P0 LDS.128 R36, [R2+0x200] ;  /* 0x0002000002240984 */ /* 0x0006680000000c00 */
.L_x_123:
[----:B------:R-:W-:Y:S05]  /*8300*/  BSYNC B1 ;  /* 0x0000000000017941 */ /* 0x000fea0003800000 */
.L_x_122:
[----:B--2---:R-:W-:Y:S05]  /*8310*/  VIADD R0, R25, 0x10 ;  /* 0x0000001019007836 */ /* 0x004fea0000000000 */
[----:B------:R-:W-:Y:S04]  /*8320*/  SHF.R.U32.HI R0, RZ, 0x15, R0 ;  /* 0x00000015ff007819 */ /* 0x000fe80000011600 */
[----:B------:R-:W-:Y:S11]  /*8330*/  LOP3.LUT P0, RZ, R0, 0x3, R50, 0x48, !PT ;  /* 0x0000000300ff7812 */ /* 0x000ff60007804832 */
[----:B------:R-:W-:Y:S02]  /*8340*/  @!UPT UIADD3 URZ, UPT, UPT, URZ, URZ, URZ ;  /* 0x000000fffffff290 */ /* 0x000fe4000fffe0ff */
[----:B------:R-:W-:Y:S05]  /*8350*/  @!P0 BRA `(.L_x_127) ;  /* 0x0000000000408947 */ /* 0x000fea0003800000 */
[----:B------:R-:W2:Y:S01]  /*8360*/  LDCU.64 UR8, c[0x4][0x70] ;  /* 0x01000e00ff0877ac */ /* 0x000ea20008000a00 */
[----:B---3--:R-:W-:Y:S01]  /*8370*/  MOV R3, 0x0 ;  /* 0x0000000000037802 */ /* 0x008fe20000000f00 */
[----:B------:R-:W-:Y:S02]  /*8380*/  HFMA2 R12, -RZ, RZ, 0, 5.9604644775390625e-08 ;  /* 0x00000001ff0c7431 */ /* 0x000fe400000001ff */
[----:B-1----:R-:W-:Y:S02]  /*8390*/  IMAD.MOV.U32 R8, RZ, RZ, 0x192 ;  /* 0x00000192ff087424 */ /* 0x002fe400078e00ff */
[----:B------:R-:W-:Y:S01]  /*83a0*/  IMAD.MOV.U32 R13, RZ, RZ, RZ ;  /* 0x000000ffff0d7224 */ /* 0x000fe200078e00ff */
[----:B------:R-:W1:Y:S01]  /*83b0*/  LDCU.64 UR6, c[0x4][0x78] ;  /* 0x01000f00ff0677ac */ /* 0x000e620008000a00 */
[----:B------:R-:W3:Y:S01]  /*83c0*/  LDC.64 R2, c[0x4][R3] ;  /* 0x0100000003027b82 */ /* 0x000ee20000000a00 */
[----:B------:R-:W5:Y:S01]  /*83d0*/  LDCU.64 UR4, c[0x4][0x10] ;  /* 0x01000200ff0477ac */ /* 0x000f620008000a00 */
[----:B--2---:R-:W-:Y:S01]  /*83e0*/  MOV R5, UR9 ;  /* 0x0000000900057c02 */ /* 0x004fe20008000f00 */
[----:B------:R-:W-:Y:S01]  /*83f0*/  IMAD.U32 R4, RZ, RZ, UR8 ;  /* 0x00000008ff047e24 */ /* 0x000fe2000f8e00ff */
[----:B-1----:R-:W-:Y:S01]  /*8400*/  MOV R7, UR7 ;  /* 0x0000000700077c02 */ /* 0x002fe20008000f00 */
[----:B------:R-:W-:Y:S01]  /*8410*/  IMAD.U32 R6, RZ, RZ, UR6 ;  /* 0x00000006ff067e24 */ /* 0x000fe2000f8e00ff */
[----:B-----5:R-:W-:Y:S01]  /*8420*/  MOV R11, UR5 ;  /* 0x00000005000b7c02 */ /* 0x020fe20008000f00 */
[----:B------:R-:W-:Y:S02]  /*8430*/  IMAD.U32 R10, RZ, RZ, UR4 ;  /* 0x00000004ff0a7e24 */ /* 0x000fe4000f8e00ff */
[----:B------:R-:W-:Y:S07]  /*8440*/  LEPC R20, `(.L_x_127) ;  /* 0x000000001014794e */ /* 0x000fee0000000000 */
[----:B---34-:R-:W-:Y:S05]  /*8450*/  CALL.ABS.NOINC R2 ;  /* 0x0000000002007343 */ /* 0x018fea0003c00000 */
.L_x_127:
[----:B------:R-:W-:Y:S01]  /*8460*/  ISETP.NE.AND P6, PT, R65, RZ, PT ;  /* 0x000000ff4100720c */ /* 0x000fe20003fc5270 */
[----:B------:R-:W-:Y:S05]  /*8470*/  WARPSYNC.ALL ;  /* 0x0000000000007948 */ /* 0x000fea0003800000 */
[----:B------:R-:W-:Y:S01]  /*8480*/  R2UR UR4, R25 ;  /* 0x00000000190472ca */ /* 0x000fe200000e0000 */
[----:B------:R-:W2:Y:S01]  /*8490*/  S2R R70, SR_CgaCtaId ;  /* 0x0000000000467919 */ /* 0x000ea20000008800 */
[--C-:B---34-:R-:W-:Y:S01]  /*84a0*/  HADD2.F32 R3, -RZ, R28.reuse.H0_H0 ;  /* 0x2000001cff037230 */ /* 0x118fe20000004100 */
[----:B------:R-:W-:Y:S01]  /*84b0*/  ISETP.NE.U32.OR P0, PT, R64, 0x1, !P6 ;  /* 0x000000014000780c */ /* 0x000fe20007705470 */
[--C-:B------:R-:W-:Y:S01]  /*84c0*/  HADD2.F32 R20, -RZ, R29.reuse.H0_H0 ;  /* 0x2000001dff147230 */ /* 0x100fe20000004100 */
[----:B------:R-:W-:Y:S01]  /*84d0*/  ISETP.NE.AND P1, PT, R59, RZ, PT ;  /* 0x000000ff3b00720c */ /* 0x000fe20003f25270 */
[----:B------:R-:W-:Y:S01]  /*84e0*/  HADD2.F32 R21, -RZ, R29.H1_H1 ;  /* 0x3000001dff157230 */ /* 0x000fe20000004100 */
[----:B------:R-:W-:Y:S06]  /*84f0*/  BSSY.RECONVERGENT B0, `(.L_x_128) ;  /* 0x0000054000007945 */ /* 0x000fec0003800200 */
[----:B-1----:R-:W1:Y:S02]  /*8500*/  LDTM.x16 R4, tmem[UR4+0x10] ;  /* 0x00001004000479ee */ /* 0x002e640008240000 */
[C---:B-1----:R-:W-:Y:S01]  /*8510*/  FMUL R0, R24.reuse, R4 ;  /* 0x0000000418007220 */ /* 0x042fe20000400000 */
[----:B------:R-:W-:Y:S02]  /*8520*/  HADD2.F32 R4, -RZ, R28.H1_H1 ;  /* 0x3000001cff047230 */ /* 0x000fe40000004100 */
[C---:B------:R-:W-:Y:S01]  /*8530*/  FMUL R2, R24.reuse, R5 ;  /* 0x0000000518027220 */ /* 0x040fe20000400000 */
[----:B------:R-:W-:Y:S01]  /*8540*/  FMUL R7, R24, R7 ;  /* 0x0000000718077220 */ /* 0x000fe20000400000 */
[----:B------:R-:W-:Y:S01]  /*8550*/  FFMA R0, R26, R3, R0 ;  /* 0x000000031a007223 */ /* 0x000fe20000000000 */
[----:B------:R-:W-:Y:S01]  /*8560*/  FMUL R3, R24, R6 ;  /* 0x0000000618037220 */ /* 0x000fe20000400000 */
[----:B------:R-:W-:Y:S01]  /*8570*/  FFMA R2, R26, R4, R2 ;  /* 0x000000041a027223 */ /* 0x000fe20000000002 */
[C---:B------:R-:W-:Y:S01]  /*8580*/  FMUL R4, R24.reuse, R8 ;  /* 0x0000000818047220 */ /* 0x040fe20000400000 */
[----:B------:R-:W-:Y:S01]  /*8590*/  FMUL R5, R24, R9 ;  /* 0x0000000918057220 */ /* 0x000fe20000400000 */
[C---:B------:R-:W-:Y:S01]  /*85a0*/  FFMA R3, R26.reuse, R20, R3 ;  /* 0x000000141a037223 */ /* 0x040fe20000000003 */
[----:B------:R-:W-:Y:S01]  /*85b0*/  FFMA R7, R26, R21, R7 ;  /* 0x000000151a077223 */ /* 0x000fe20000000007 */
[----:B------:R-:W-:Y:S01]  /*85c0*/  F2FP.F16.F32.PACK_AB R32, R2, R0 ;  /* 0x000000000220723e */ /* 0x000fe200000000ff */
[--C-:B------:R-:W-:Y:S02]  /*85d0*/  HADD2.F32 R0, -RZ, R30.reuse.H0_H0 ;  /* 0x2000001eff007230 */ /* 0x100fe40000004100 */
[C---:B------:R-:W-:Y:S01]  /*85e0*/  FMUL R8, R24.reuse, R12 ;  /* 0x0000000c18087220 */ /* 0x040fe20000400000 */
[----:B------:R-:W-:Y:S02]  /*85f0*/  HADD2.F32 R2, -RZ, R30.H1_H1 ;  /* 0x3000001eff027230 */ /* 0x000fe40000004100 */
[C---:B------:R-:W-:Y:S01]  /*8600*/  FMUL R9, R24.reuse, R13 ;  /* 0x0000000d18097220 */ /* 0x040fe20000400000 */
[C---:B------:R-:W-:Y:S01]  /*8610*/  FMUL R12, R24.reuse, R16 ;  /* 0x00000010180c7220 */ /* 0x040fe20000400000 */
[----:B------:R-:W-:Y:S01]  /*8620*/  FMUL R13, R24, R17 ;  /* 0x00000011180d7220 */ /* 0x000fe20000400000 */
[--C-:B------:R-:W-:Y:S02]  /*8630*/  HADD2.F32 R16, -RZ, R31.reuse.H0_H0 ;  /* 0x2000001fff107230 */ /* 0x100fe40000004100 */
[----:B------:R-:W-:Y:S01]  /*8640*/  FFMA R4, R26, R0, R4 ;  /* 0x000000001a047223 */ /* 0x000fe20000000004 */
[----:B------:R-:W-:Y:S01]  /*8650*/  FMUL R6, R24, R10 ;  /* 0x0000000a18067220 */ /* 0x000fe20000400000 */
[----:B------:R-:W-:Y:S02]  /*8660*/  HADD2.F32 R17, -RZ, R31.H1_H1 ;  /* 0x3000001fff117230 */ /* 0x000fe40000004100 */
[----:B------:R-:W-:Y:S01]  /*8670*/  FFMA R5, R26, R2, R5 ;  /* 0x000000021a057223 */ /* 0x000fe20000000005 */
[----:B------:R-:W-:Y:S01]  /*8680*/  FMUL R11, R24, R11 ;  /* 0x0000000b180b7220 */ /* 0x000fe20000400000 */
[--C-:B------:R-:W-:Y:S01]  /*8690*/  HADD2.F32 R0, -RZ, R36.reuse.H0_H0 ;  /* 0x20000024ff007230 */ /* 0x100fe20000004100 */
[----:B------:R-:W-:Y:S01]  /*86a0*/  F2FP.F16.F32.PACK_AB R33, R7, R3 ;  /* 0x000000030721723e */ /* 0x000fe200000000ff */
[----:B------:R-:W-:Y:S02]  /*86b0*/  HADD2.F32 R2, -RZ, R36.H1_H1 ;  /* 0x30000024ff027230 */ /* 0x000fe40000004100 */
[----:B------:R-:W-:Y:S01]  /*86c0*/  FFMA R6, R26, R16, R6 ;  /* 0x000000101a067223 */ /* 0x000fe20000000006 */
[--C-:B------:R-:W-:Y:S02]  /*86d0*/  HADD2.F32 R3, -RZ, R37.reuse.H0_H0 ;  /* 0x20000025ff037230 */ /* 0x100fe40000004100 */
[----:B------:R-:W-:Y:S01]  /*86e0*/  FMUL R10, R24, R14 ;  /* 0x0000000e180a7220 */ /* 0x000fe20000400000 */
[C---:B------:R-:W-:Y:S01]  /*86f0*/  FFMA R11, R26.reuse, R17, R11 ;  /* 0x000000111a0b7223 */ /* 0x040fe2000000000b */
[C---:B------:R-:W-:Y:S01]  /*8700*/  FFMA R8, R26.reuse, R0, R8 ;  /* 0x000000001a087223 */ /* 0x040fe20000000008 */
[C---:B------:R-:W-:Y:S01]  /*8710*/  FFMA R9, R26.reuse, R2, R9 ;  /* 0x000000021a097223 */ /* 0x040fe20000000009 */
[----:B------:R-:W-:Y:S02]  /*8720*/  HADD2.F32 R0, -RZ, R37.H1_H1 ;  /* 0x30000025ff007230 */ /* 0x000fe40000004100 */
[----:B------:R-:W-:Y:S01]  /*8730*/  FFMA R10, R26, R3, R10 ;  /* 0x000000031a0a7223 */ /* 0x000fe2000000000a */
[C---:B------:R-:W-:Y:S01]  /*8740*/  FMUL R15, R24.reuse, R15 ;  /* 0x0000000f180f7220 */ /* 0x040fe20000400000 */
[--C-:B------:R-:W-:Y:S01]  /*8750*/  HADD2.F32 R2, -RZ, R38.reuse.H0_H0 ;  /* 0x20000026ff027230 */ /* 0x100fe20000004100 */
[----:B------:R-:W-:Y:S01]  /*8760*/  F2FP.F16.F32.PACK_AB R34, R5, R4 ;  /* 0x000000040522723e */ /* 0x000fe200000000ff */
[----:B------:R-:W-:Y:S02]  /*8770*/  HADD2.F32 R3, -RZ, R38.H1_H1 ;  /* 0x30000026ff037230 */ /* 0x000fe40000004100 */
[----:B------:R-:W-:Y:S01]  /*8780*/  FMUL R14, R24, R18 ;  /* 0x00000012180e7220 */ /* 0x000fe20000400000 */
[--C-:B------:R-:W-:Y:S02]  /*8790*/  HADD2.F32 R4, -RZ, R39.reuse.H0_H0 ;  /* 0x20000027ff047230 */ /* 0x100fe40000004100 */
[----:B------:R-:W-:Y:S01]  /*87a0*/  FFMA R15, R26, R0, R15 ;  /* 0x000000001a0f7223 */ /* 0x000fe2000000000f */
        /* <DEDUP_REMOVED lines=11> */
[----:B------:R-:W-:Y:S02]  /*8860*/  F2FP.F16.F32.PACK_AB R11, R19, R14 ;  /* 0x0000000e130b723e */ /* 0x000fe400000000ff */
[----:B------:R-:W-:Y:S02]  /*8870*/  MOV R0, UR52 ;  /* 0x0000003400007c02 */ /* 0x000fe40008000f00 */
[----:B------:R-:W-:Y:S01]  /*8880*/  LEA R2, R27, UR49, 0x3 ;  /* 0x000000311b027c11 */ /* 0x000fe2000f8e18ff */
[----:B------:R1:W-:Y:S01]  /*8890*/  STS.128 [R67+0x1200], R8 ;  /* 0x0012000843007388 */ /* 0x0003e20000000c00 */
[----:B------:R-:W-:Y:S02]  /*88a0*/  @P0 LEA R0, R0, UR49, 0x3 ;  /* 0x0000003100000c11 */ /* 0x000fe4000f8e18ff */
[----:B------:R-:W-:Y:S02]  /*88b0*/  @P0 SHF.L.U32 R3, R57, 0x1f, RZ ;  /* 0x0000001f39030819 */ /* 0x000fe400000006ff */
[----:B------:R-:W-:Y:S01]  /*88c0*/  @P0 IADD3 R0, PT, PT, R0, 0xf0, RZ ;  /* 0x000000f000000810 */ /* 0x000fe20007ffe0ff */
[----:B------:R-:W-:Y:S01]  /*88d0*/  @!PT LDS RZ, [RZ] ;  /* 0x00000000fffff984 */ /* 0x000fe20000000800 */
[----:B------:R-:W-:Y:S01]  /*88e0*/  @!PT LDS RZ, [RZ] ;  /* 0x00000000fffff984 */ /* 0x000fe20000000800 */
[----:B------:R-:W-:Y:S01]  /*88f0*/  @!PT LDS RZ, [RZ] ;  /* 0x00000000fffff984 */ /* 0x000fe20000000800 */
[----:B------:R-:W-:Y:S01]  /*8900*/  @!PT LDS RZ, [RZ] ;  /* 0x00000000fffff984 */ /* 0x000fe20000000800 */
[----:B------:R3:W-:Y:S06]  /*8910*/  MEMBAR.ALL.CTA ;  /* 0x0000000000007992 */ /* 0x0007ec0000008000 */
[----:B---3--:R-:W3:Y:S01]  /*8920*/  FENCE.VIEW.ASYNC.S ;  /* 0x00000000000073c6 */ /* 0x008ee20000000000 */
[----:B--2---:R-:W-:Y:S01]  /*8930*/  @P0 PRMT R0, R70, 0x654, R0 ;  /* 0x0000065446000816 */ /* 0x004fe20000000000 */
[----:B---3--:R-:W-:Y:S06]  /*8940*/  BAR.SYNC.DEFER_BLOCKING 0x1, 0x80 ;  /* 0x0042000000007b1d */ /* 0x008fec0000010000 */
[----:B------:R-:W-:Y:S05]  /*8950*/  @P1 BRA `(.L_x_129) ;  /* 0x0000000000341947 */ /* 0x000fea0003800000 */
[----:B------:R-:W2:Y:S01]  /*8960*/  LDCU.64 UR8, c[0x0][0x348] ;  /* 0x00006900ff0877ac */ /* 0x000ea20008000a00 */
[----:B------:R-:W-:Y:S02]  /*8970*/  UIADD3 UR40, UPT, UPT, UR49, 0x1200, URZ ;  /* 0x0000120031287890 */ /* 0x000fe4000fffe0ff */
[----:B------:R-:W-:Y:S02]  /*8980*/  UIADD3 UR41, UPT, UPT, UR50, 0x10, URZ ;  /* 0x0000001032297890 */ /* 0x000fe4000fffe0ff */
[----:B------:R-:W-:Y:S02]  /*8990*/  UIADD3 UR6, UPT, UPT, UR49, 0x1a00, URZ ;  /* 0x00001a0031067890 */ /* 0x000fe4000fffe0ff */
[----:B------:R-:W-:Y:S02]  /*89a0*/  UIADD3 UR7, UPT, UPT, UR50, 0x50, URZ ;  /* 0x0000005032077890 */ /* 0x000fe4000fffe0ff */
        /* <DEDUP_REMOVED lines=8> */
.L_x_129:
[----:B------:R-:W-:Y:S05]  /*8a30*/  BSYNC.RECONVERGENT B0 ;  /* 0x0000000000007941 */ /* 0x000fea0003800200 */
.L_x_128:
[----:B------:R-:W-:Y:S01]  /*8a40*/  BAR.SYNC.DEFER_BLOCKING 0x1, 0x80 ;  /* 0x0042000000007b1d */ /* 0x000fe20000010000 */
[----:B------:R-:W-:Y:S04]  /*8a50*/  UIADD3 UR4, UPT, UPT, UR52, 0x1, URZ ;  /* 0x0000000134047890 */ /* 0x000fe8000fffe0ff */
[----:B------:R-:W-:Y:S04]  /*8a60*/  UISETP.NE.AND UP0, UPT, UR4, 0x4, UPT ;  /* 0x000000040400788c */ /* 0x000fe8000bf05270 */
[----:B------:R-:W-:Y:S01]  /*8a70*/  USEL UR51, UR4, URZ, UP0 ;  /* 0x000000ff04337287 */ /* 0x000fe20008000000 */
[----:B------:R2:W-:Y:S01]  /*8a80*/  @P0 SYNCS.ARRIVE.TRANS64.RED.A1T0 RZ, [R0+URZ], RZ ;  /* 0x000000ff00ff09a7 */ /* 0x0005e200081004ff */
[----:B------:R-:W-:Y:S01]  /*8a90*/  BSSY B1, `(.L_x_130) ;  /* 0x0000012000017945 */ /* 0x000fe20003800000 */
[----:B------:R-:W3:Y:S02]  /*8aa0*/  @P0 SYNCS.PHASECHK.TRANS64.TRYWAIT P1, [R2+URZ+0xd0], R3 ;  /* 0x0000d003020005a7 */ /* 0x000ee400080211ff */
[----:B---3--:R-:W-:Y:S01]  /*8ab0*/  @P0 SEL R68, RZ, 0x1, !P1 ;  /* 0x00000001ff440807 */ /* 0x008fe20004800000 */
[----:B--2---:R-:W-:Y:S06]  /*8ac0*/  @!P0 BRA `(.L_x_131) ;  /* 0x0000000000388947 */ /* 0x004fec0003800000 */
[----:B------:R-:W-:Y:S01]  /*8ad0*/  ISETP.NE.U32.AND P0, PT, R69, 0x1, PT ;  /* 0x000000014500780c */ /* 0x000fe20003f05070 */
[----:B------:R-:W-:Y:S01]  /*8ae0*/  BSSY B0, `(.L_x_132) ;  /* 0x0000009000007945 */ /* 0x000fe20003800000 */
[----:B------:R-:W-:Y:S11]  /*8af0*/  ISETP.NE.AND P1, PT, R68, RZ, PT ;  /* 0x000000ff4400720c */ /* 0x000ff60003f25270 */
[----:B------:R-:W-:Y:S05]  /*8b00*/  @P0 IMAD R3, R27, 0x1000, R66 ;  /* 0x000010001b030824 */ /* 0x000fea00078e0242 */
[----:B------:R-:W-:Y:S05]  /*8b10*/  @P0 IADD3 R0, PT, PT, R3, UR49, RZ ;  /* 0x0000003103000c10 */ /* 0x000fea000fffe0ff */
[----:B------:R-:W-:Y:S01]  /*8b20*/  @P0 IMAD.IADD R0, R71, 0x1, R0 ;  /* 0x0000000147000824 */ /* 0x000fe200078e0200 */
[----:B------:R-:W-:Y:S06]  /*8b30*/  @P1 BRA `(.L_x_133) ;  /* 0x00000000000c1947 */ /* 0x000fec0003800000 */
[----:B------:R-:W-:Y:S04]  /*8b40*/  SHF.L.U32 R4, R57, 0x1f, RZ ;  /* 0x0000001f39047819 */ /* 0x000fe800000006ff */
[----:B------:R-:W2:Y:S02]  /*8b50*/  SYNCS.PHASECHK.TRANS64.TRYWAIT P1, [R2+URZ+0xd0], R4 ;  /* 0x0000d004020075a7 */ /* 0x000ea400080211ff */
[----:B--2---:R-:W-:Y:S05]  /*8b60*/  @!P1 BRA `(.L_x_134) ;  /* 0x00000020005c9947 */ /* 0x004fea0003800000 */
.L_x_133:
[----:B------:R-:W-:Y:S05]  /*8b70*/  BSYNC B0 ;  /* 0x0000000000007941 */ /* 0x000fea0003800000 */
.L_x_132:
[----:B------:R3:W4:Y:S01]  /*8b80*/  @P0 LDS.128 R28, [R3+UR49+0x200] ;  /* 0x00020031031c0984 */ /* 0x0007220008000c00 */
[----:B------:R-:W-:Y:S03]  /*8b90*/  IADD3 R27, PT, PT, R27, 0x1, RZ ;  /* 0x000000011b1b7810 */ /* 0x000fe60007ffe0ff */
[----:B------:R3:W1:Y:S04]  /*8ba0*/  @P0 LDS.128 R36, [R0+0x200] ;  /* 0x0002000000240984 */ /* 0x0006680000000c00 */
.L_x_131:
[----:B------:R-:W-:Y:S05]  /*8bb0*/  BSYNC B1 ;  /* 0x0000000000017941 */ /* 0x000fea0003800000 */
.L_x_130:
[----:B---3--:R-:W-:Y:S05]  /*8bc0*/  VIADD R0, R25, 0x20 ;  /* 0x0000002019007836 */ /* 0x008fea0000000000 */
[----:B------:R-:W-:Y:S04]  /*8bd0*/  SHF.R.U32.HI R0, RZ, 0x15, R0 ;  /* 0x00000015ff007819 */ /* 0x000fe80000011600 */
[----:B------:R-:W-:Y:S11]  /*8be0*/  LOP3.LUT P0, RZ, R0, 0x3, R50, 0x48, !PT ;  /* 0x0000000300ff7812 */ /* 0x000ff60007804832 */
[----:B------:R-:W-:Y:S02]  /*8bf0*/  @!UPT UIADD3 URZ, UPT, UPT, URZ, URZ, URZ ;  /* 0x000000fffffff290 */ /* 0x000fe4000fffe0ff */
[----:B------:R-:W-:Y:S05]  /*8c00*/  @!P0 BRA `(.L_x_135) ;  /* 0x0000000000408947 */ /* 0x000fea0003800000 */
[----:B------:R-:W3:Y:S01]  /*8c10*/  LDCU.64 UR8, c[0x4][0x70] ;  /* 0x01000e00ff0877ac */ /* 0x000ee20008000a00 */
[----:B------:R-:W-:Y:S01]  /*8c20*/  MOV R3, 0x0 ;  /* 0x0000000000037802 */ /* 0x000fe20000000f00 */
[----:B------:R-:W-:Y:S02]  /*8c30*/  HFMA2 R12, -RZ, RZ, 0, 5.9604644775390625e-08 ;  /* 0x00000001ff0c7431 */ /* 0x000fe400000001ff */
[----:B-1----:R-:W-:Y:S02]  /*8c40*/  IMAD.MOV.U32 R8, RZ, RZ, 0x192 ;  /* 0x00000192ff087424 */ /* 0x002fe400078e00ff */
[----:B------:R-:W-:Y:S01]  /*8c50*/  IMAD.MOV.U32 R13, RZ, RZ, RZ ;  /* 0x000000ffff0d7224 */ /* 0x000fe200078e00ff */
[----:B------:R-:W1:Y:S01]  /*8c60*/  LDCU.64 UR6, c[0x4][0x78] ;  /* 0x01000f00ff0677ac */ /* 0x000e620008000a00 */
[----:B--2---:R-:W2:Y:S01]  /*8c70*/  LDC.64 R2, c[0x4][R3] ;  /* 0x0100000003027b82 */ /* 0x004ea20000000a00 */
[----:B------:R-:W5:Y:S01]  /*8c80*/  LDCU.64 UR4, c[0x4][0x10] ;  /* 0x01000200ff0477ac */ /* 0x000f620008000a00 */
[----:B---3--:R-:W-:Y:S01]  /*8c90*/  MOV R5, UR9 ;  /* 0x0000000900057c02 */ /* 0x008fe20008000f00 */
[----:B------:R-:W-:Y:S01]  /*8ca0*/  IMAD.U32 R4, RZ, RZ, UR8 ;  /* 0x00000008ff047e24 */ /* 0x000fe2000f8e00ff */
[----:B-1----:R-:W-:Y:S01]  /*8cb0*/  MOV R7, UR7 ;  /* 0x0000000700077c02 */ /* 0x002fe20008000f00 */
[----:B------:R-:W-:Y:S01]  /*8cc0*/  IMAD.U32 R6, RZ, RZ, UR6 ;  /* 0x00000006ff067e24 */ /* 0x000fe2000f8e00ff */
[----:B-----5:R-:W-:Y:S01]  /*8cd0*/  MOV R11, UR5 ;  /* 0x00000005000b7c02 */ /* 0x020fe20008000f00 */
[----:B------:R-:W-:Y:S02]  /*8ce0*/  IMAD.U32 R10, RZ, RZ, UR4 ;  /* 0x00000004ff0a7e24 */ /* 0x000fe4000f8e00ff */
[----:B------:R-:W-:Y:S07]  /*8cf0*/  LEPC R20, `(.L_x_135) ;  /* 0x000000001014794e */ /* 0x000fee0000000000 */
[----:B--2-4-:R-:W-:Y:S05]  /*8d00*/  CALL.ABS.NOINC R2 ;  /* 0x0000000002007343 */ /* 0x014fea0003c00000 */
.L_x_135:
[----:B------:R-:W-:Y:S01]  /*8d10*/  ISETP.NE.AND P6, PT, R65, RZ, PT ;  /* 0x000000ff4100720c */ /* 0x000fe20003fc5270 */
[----:B------:R-:W-:Y:S05]  /*8d20*/  WARPSYNC.ALL ;  /* 0x0000000000007948 */ /* 0x000fea0003800000 */
[----:B------:R-:W-:Y:S01]  /*8d30*/  R2UR UR4, R25 ;  /* 0x00000000190472ca */ /* 0x000fe200000e0000 */
[--C-:B----4-:R-:W-:Y:S01]  /*8d40*/  HADD2.F32 R3, -RZ, R28.reuse.H0_H0 ;  /* 0x2000001cff037230 */ /* 0x110fe20000004100 */
[----:B------:R-:W-:Y:S01]  /*8d50*/  ISETP.NE.U32.OR P0, PT, R64, 0x1, !P6 ;  /* 0x000000014000780c */ /* 0x000fe20007705470 */
[--C-:B------:R-:W-:Y:S01]  /*8d60*/  HADD2.F32 R20, -RZ, R29.reuse.H0_H0 ;  /* 0x2000001dff147230 */ /* 0x100fe20000004100 */
[----:B------:R-:W-:Y:S01]  /*8d70*/  ISETP.NE.AND P1, PT, R59, RZ, PT ;  /* 0x000000ff3b00720c */ /* 0x000fe20003f25270 */
[----:B------:R-:W-:Y:S01]  /*8d80*/  HADD2.F32 R21, -RZ, R29.H1_H1 ;  /* 0x3000001dff157230 */ /* 0x000fe20000004100 */
[----:B------:R-:W-:Y:S07]  /*8d90*/  BSSY.RECONVERGENT B0, `(.L_x_136) ;  /* 0x0000054000007945 */ /* 0x000fee0003800200 */
[----:B-12---:R-:W1:Y:S02]  /*8da0*/  LDTM.x16 R4, tmem[UR4+0x20] ;  /* 0x00002004000479ee */ /* 0x006e640008240000 */
        /* <DEDUP_REMOVED lines=13> */
[----:B------:R-:W-:Y:S01]  /*8e80*/  FFMA R3, R26, R20, R3 ;  /* 0x000000141a037223 */ /* 0x000fe20000000003 */
[----:B------:R-:W-:Y:S01]  /*8e90*/  FMUL R5, R24, R9 ;  /* 0x0000000918057220 */ /* 0x000fe20000400000 */
[--C-:B------:R-:W-:Y:S02]  /*8ea0*/  HADD2.F32 R2, -RZ, R31.reuse.H0_H0 ;  /* 0x2000001fff027230 */ /* 0x100fe40000004100 */
[----:B------:R-:W-:Y:S01]  /*8eb0*/  FFMA R7, R26, R21, R7 ;  /* 0x000000151a077223 */ /* 0x000fe20000000007 */
[----:B------:R-:W-:Y:S01]  /*8ec0*/  FMUL R6, R24, R10 ;  /* 0x0000000a18067220 */ /* 0x000fe20000400000 */
        /* <DEDUP_REMOVED lines=8> */
[C---:B------:R-:W-:Y:S01]  /*8f50*/  FMUL R9, R24.reuse, R13 ;  /* 0x0000000d18097220 */ /* 0x040fe20000400000 */
        /* <DEDUP_REMOVED lines=14> */
[----:B------:R-:W-:Y:S02]  /*9040*/  HADD2.F32 R5, -RZ, R39.H1_H1 ;  /* 0x30000027ff057230 */ /* 0x000fe40000004100 */
[----:B------:R-:W-:Y:S01]  /*9050*/  FFMA R15, R26, R0, R15 ;  /* 0x000000001a0f7223 */ /* 0x000fe2000000000f */
        /* <DEDUP_REMOVED lines=22> */
[----:B--2---:R-:W2:Y:S01]  /*91c0*/  FENCE.VIEW.ASYNC.S ;  /* 0x00000000000073c6 */ /* 0x004ea20000000000 */
[----:B------:R-:W-:Y:S01]  /*91d0*/  @P0 PRMT R0, R70, 0x654, R0 ;  /* 0x0000065446000816 */ /* 0x000fe20000000000 */
[----:B--2---:R-:W-:Y:S06]  /*91e0*/  BAR.SYNC.DEFER_BLOCKING 0x1, 0x80 ;  /* 0x0042000000007b1d */ /* 0x004fec0000010000 */
        /* <DEDUP_REMOVED lines=14> */
.L_x_137:
[----:B------:R-:W-:Y:S05]  /*92d0*/  BSYNC.RECONVERGENT B0 ;  /* 0x0000000000007941 */ /* 0x000fea0003800200 */
.L_x_136:
        /* <DEDUP_REMOVED lines=19> */
.L_x_141:
[----:B------:R-:W-:Y:S05]  /*9410*/  BSYNC B0 ;  /* 0x0000000000007941 */ /* 0x000fea0003800000 */
.L_x_140:
[----:B------:R3:W4:Y:S04]  /*9420*/  @P0 LDS.128 R28, [R27+UR49+0x200] ;  /* 0x000200311b1c0984 */ /* 0x0007280008000c00 */
[----:B------:R3:W1:Y:S02]  /*9430*/  @P0 LDS.128 R36, [R71+0x200] ;  /* 0x0002000047240984 */ /* 0x0006640000000c00 */
.L_x_139:
[----:B------:R-:W-:Y:S05]  /*9440*/  BSYNC B1 ;  /* 0x0000000000017941 */ /* 0x000fea0003800000 */
.L_x_138:
[----:B--2---:R-:W-:Y:S05]  /*9450*/  VIADD R0, R25, 0x30 ;  /* 0x0000003019007836 */ /* 0x004fea0000000000 */
[----:B------:R-:W-:Y:S04]  /*9460*/  SHF.R.U32.HI R0, RZ, 0x15, R0 ;  /* 0x00000015ff007819 */ /* 0x000fe80000011600 */
[----:B------:R-:W-:Y:S11]  /*9470*/  LOP3.LUT P0, RZ, R0, 0x3, R50, 0x48, !PT ;  /* 0x0000000300ff7812 */ /* 0x000ff60007804832 */
[----:B------:R-:W-:Y:S02]  /*9480*/  @!UPT UIADD3 URZ, UPT, UPT, URZ, URZ, URZ ;  /* 0x000000fffffff290 */ /* 0x000fe4000fffe0ff */
[----:B------:R-:W-:Y:S05]  /*9490*/  @!P0 BRA `(.L_x_143) ;  /* 0x0000000000408947 */ /* 0x000fea0003800000 */
[----:B------:R-:W2:Y:S01]  /*94a0*/  LDCU.64 UR8, c[0x4][0x70] ;  /* 0x01000e00ff0877ac */ /* 0x000ea20008000a00 */
[----:B------:R-:W-:Y:S01]  /*94b0*/  MOV R3, 0x0 ;  /* 0x0000000000037802 */ /* 0x000fe20000000f00 */
        /* <DEDUP_REMOVED lines=14> */
.L_x_143:
[----:B------:R-:W-:Y:S01]  /*95a0*/  ISETP.NE.AND P0, PT, R59, RZ, PT ;  /* 0x000000ff3b00720c */ /* 0x000fe20003f05270 */
[----:B------:R-:W-:Y:S05]  /*95b0*/  WARPSYNC.ALL ;  /* 0x0000000000007948 */ /* 0x000fea0003800000 */
[----:B------:R-:W-:Y:S01]  /*95c0*/  R2UR UR4, R25 ;  /* 0x00000000190472ca */ /* 0x000fe200000e0000 */
[--C-:B----4-:R-:W-:Y:S01]  /*95d0*/  HADD2.F32 R20, -RZ, R28.reuse.H0_H0 ;  /* 0x2000001cff147230 */ /* 0x110fe20000004100 */
[----:B------:R-:W-:Y:S01]  /*95e0*/  IADD3 R62, PT, PT, R62, 0x140, RZ ;  /* 0x000001403e3e7810 */ /* 0x000fe20007ffe0ff */
[----:B------:R-:W-:Y:S01]  /*95f0*/  HADD2.F32 R21, -RZ, R28.H1_H1 ;  /* 0x3000001cff157230 */ /* 0x000fe20000004100 */
[----:B------:R-:W-:Y:S01]  /*9600*/  BSSY.RECONVERGENT B0, `(.L_x_144) ;  /* 0x0000052000007945 */ /* 0x000fe20003800200 */
[--C-:B------:R-:W-:Y:S01]  /*9610*/  HADD2.F32 R25, -RZ, R29.reuse.H0_H0 ;  /* 0x2000001dff197230 */ /* 0x100fe20000004100 */
[----:B------:R-:W-:Y:S01]  /*9620*/  LOP3.LUT R62, R62, 0xfefffff8, RZ, 0xc0, !PT ;  /* 0xfefffff83e3e7812 */ /* 0x000fe200078ec0ff */
[----:B---3--:R-:W-:Y:S02]  /*9630*/  HADD2.F32 R27, -RZ, R29.H1_H1 ;  /* 0x3000001dff1b7230 */ /* 0x008fe40000004100 */
[--C-:B------:R-:W-:Y:S02]  /*9640*/  HADD2.F32 R28, -RZ, R30.reuse.H0_H0 ;  /* 0x2000001eff1c7230 */ /* 0x100fe40000004100 */
[----:B------:R-:W-:Y:S02]  /*9650*/  HADD2.F32 R29, -RZ, R30.H1_H1 ;  /* 0x3000001eff1d7230 */ /* 0x000fe40000004100 */
[----:B-1----:R-:W1:Y:S01]  /*9660*/  LDTM.x16 R4, tmem[UR4+0x30] ;  /* 0x00003004000479ee */ /* 0x002e620008240000 */
[----:B------:R-:W-:Y:S01]  /*9670*/  NOP ;  /* 0x0000000000007918 */ /* 0x000fe20000000000 */
[----:B-1----:R1:W-:Y:S01]  /*9680*/  SYNCS.ARRIVE.TRANS64.RED.A1T0 RZ, [R62+URZ], RZ ;  /* 0x000000ff3eff79a7 */ /* 0x0023e200081004ff */
[--C-:B------:R-:W-:Y:S02]  /*9690*/  HADD2.F32 R30, -RZ, R31.reuse.H0_H0 ;  /* 0x2000001fff1e7230 */ /* 0x100fe40000004100 */
[----:B------:R-:W-:Y:S02]  /*96a0*/  HADD2.F32 R31, -RZ, R31.H1_H1 ;  /* 0x3000001fff1f7230 */ /* 0x000fe40000004100 */
        /* <DEDUP_REMOVED lines=8> */
[C---:B------:R-:W-:Y:S01]  /*9730*/  FMUL R0, R24.reuse, R4 ;  /* 0x0000000418007220 */ /* 0x040fe20000400000 */
[C---:B------:R-:W-:Y:S01]  /*9740*/  FMUL R2, R24.reuse, R5 ;  /* 0x0000000518027220 */ /* 0x040fe20000400000 */
[C---:B------:R-:W-:Y:S01]  /*9750*/  FMUL R3, R24.reuse, R6 ;  /* 0x0000000618037220 */ /* 0x040fe20000400000 */
[----:B------:R-:W-:Y:S01]  /*9760*/  FMUL R7, R24, R7 ;  /* 0x0000000718077220 */ /* 0x000fe20000400000 */
[----:B------:R-:W-:Y:S01]  /*9770*/  FFMA R0, R26, R20, R0 ;  /* 0x000000141a007223 */ /* 0x000fe20000000000 */
        /* <DEDUP_REMOVED lines=23> */
[----:B------:R-:W-:Y:S01]  /*98f0*/  F2FP.F16.F32.PACK_AB R28, R2, R0 ;  /* 0x00000000021c723e */ /* 0x000fe200000000ff */
[C---:B------:R-:W-:Y:S01]  /*9900*/  FFMA R12, R26.reuse, R36, R12 ;  /* 0x000000241a0c7223 */ /* 0x040fe2000000000c */
[----:B------:R-:W-:Y:S01]  /*9910*/  F2FP.F16.F32.PACK_AB R29, R7, R3 ;  /* 0x00000003071d723e */ /* 0x000fe200000000ff */
[C---:B------:R-:W-:Y:S01]  /*9920*/  FFMA R13, R26.reuse, R37, R13 ;  /* 0x000000251a0d7223 */ /* 0x040fe2000000000d */
[----:B------:R-:W-:Y:S01]  /*9930*/  F2FP.F16.F32.PACK_AB R30, R5, R4 ;  /* 0x00000004051e723e */ /* 0x000fe200000000ff */
[C---:B------:R-:W-:Y:S01]  /*9940*/  FFMA R14, R26.reuse, R38, R14 ;  /* 0x000000261a0e7223 */ /* 0x040fe2000000000e */
[----:B------:R-:W-:Y:S01]  /*9950*/  F2FP.F16.F32.PACK_AB R31, R11, R6 ;  /* 0x000000060b1f723e */ /* 0x000fe200000000ff */
[----:B------:R-:W-:Y:S01]  /*9960*/  FFMA R19, R26, R39, R19 ;  /* 0x000000271a137223 */ /* 0x000fe20000000013 */
[----:B------:R-:W-:Y:S02]  /*9970*/  F2FP.F16.F32.PACK_AB R8, R9, R8 ;  /* 0x000000080908723e */ /* 0x000fe400000000ff */
[----:B------:R-:W-:Y:S01]  /*9980*/  F2FP.F16.F32.PACK_AB R9, R15, R10 ;  /* 0x0000000a0f09723e */ /* 0x000fe200000000ff */
[----:B------:R1:W-:Y:S01]  /*9990*/  STS.128 [R66+UR49+0x3200], R28 ;  /* 0x0032001c42007988 */ /* 0x0003e20008000c31 */
        /* <DEDUP_REMOVED lines=24> */
.L_x_145:
[----:B------:R-:W-:Y:S05]  /*9b20*/  BSYNC.RECONVERGENT B0 ;  /* 0x0000000000007941 */ /* 0x000fea0003800200 */
.L_x_144:
[----:B------:R-:W-:Y:S01]  /*9b30*/  BAR.SYNC.DEFER_BLOCKING 0x1, 0x80 ;  /* 0x0042000000007b1d */ /* 0x000fe20000010000 */
[----:B------:R-:W-:Y:S01]  /*9b40*/  UISETP.NE.AND UP0, UPT, UR54, -0x4, UPT ;  /* 0xfffffffc3600788c */ /* 0x000fe2000bf05270 */
[----:B------:R-:W-:Y:S08]  /*9b50*/  IADD3 R22, PT, PT, R22, 0x1, RZ ;  /* 0x0000000116167810 */ /* 0x000ff00007ffe0ff */
[----:B------:R-:W-:Y:S05]  /*9b60*/  BRA.U !UP0, `(.L_x_146) ;  /* 0x0000000108287547 */ /* 0x000fea000b800000 */
[----:B------:R-:W-:Y:S01]  /*9b70*/  ISETP.NE.AND P0, PT, R65, RZ, PT ;  /* 0x000000ff4100720c */ /* 0x000fe20003f05270 */
[----:B------:R-:W-:Y:S01]  /*9b80*/  IMAD.U32 R0, RZ, RZ, UR52 ;  /* 0x00000034ff007e24 */ /* 0x000fe2000f8e00ff */
[----:B------:R-:W-:Y:S02]  /*9b90*/  UIADD3 UR4, UPT, UPT, UR52, 0x1, URZ ;  /* 0x0000000134047890 */ /* 0x000fe4000fffe0ff */
[----:B------:R-:W-:Y:S02]  /*9ba0*/  ISETP.NE.U32.OR P0, PT, R64, 0x1, !P0 ;  /* 0x000000014000780c */ /* 0x000fe40004705470 */
[----:B------:R-:W-:Y:S04]  /*9bb0*/  UISETP.NE.AND UP0, UPT, UR4, 0x4, UPT ;  /* 0x000000040400788c */ /* 0x000fe8000bf05270 */
[----:B------:R-:W-:Y:S07]  /*9bc0*/  USEL UR52, UR4, URZ, UP0 ;  /* 0x000000ff04347287 */ /* 0x000fee0008000000 */
[----:B------:R-:W-:Y:S05]  /*9bd0*/  @P0 LEA R0, R0, UR49, 0x3 ;  /* 0x0000003100000c11 */ /* 0x000fea000f8e18ff */
[----:B------:R-:W-:Y:S05]  /*9be0*/  @P0 VIADD R0, R0, 0xf0 ;  /* 0x000000f000000836 */ /* 0x000fea0000000000 */
[----:B------:R-:W-:Y:S04]  /*9bf0*/  @P0 PRMT R0, R70, 0x654, R0 ;  /* 0x0000065446000816 */ /* 0x000fe80000000000 */
[----:B------:R2:W-:Y:S03]  /*9c00*/  @P0 SYNCS.ARRIVE.TRANS64.RED.A1T0 RZ, [R0+URZ], RZ ;  /* 0x000000ff00ff09a7 */ /* 0x0005e600081004ff */
.L_x_146:
[----:B------:R-:W-:Y:S01]  /*9c10*/  R2UR UR5, R51 ;  /* 0x00000000330572ca */ /* 0x000fe200000e0000 */
[----:B------:R-:W-:Y:S01]  /*9c20*/  UIADD3 UR54, UPT, UPT, UR54, 0x4, URZ ;  /* 0x0000000436367890 */ /* 0x000fe2000fffe0ff */
[----:B------:R-:W-:Y:S01]  /*9c30*/  R2UR UR4, R52 ;  /* 0x00000000340472ca */ /* 0x000fe200000e0000 */
[----:B------:R-:W-:Y:S01]  /*9c40*/  UMOV UR51, UR63 ;  /* 0x0000003f00337c82 */ /* 0x000fe20008000000 */
[----:B------:R-:W-:Y:S02]  /*9c50*/  LOP3.LUT P0, RZ, R46, 0x1, RZ, 0xc0, !PT ;  /* 0x000000012eff7812 */ /* 0x000fe4000780c0ff */
[C---:B------:R-:W-:Y:S02]  /*9c60*/  ISETP.NE.AND P1, PT, R22.reuse, 0x2, PT ;  /* 0x000000021600780c */ /* 0x040fe40003f25270 */
[----:B------:R-:W-:Y:S02]  /*9c70*/  LOP3.LUT R55, R55, 0x1, RZ, 0x3c, !PT ;  /* 0x0000000137377812 */ /* 0x000fe400078e3cff */
[----:B--2---:R-:W-:Y:S02]  /*9c80*/  SEL R0, RZ, 0x1, P1 ;  /* 0x00000001ff007807 */ /* 0x004fe40000800000 */
[----:B------:R-:W-:Y:S01]  /*9c90*/  SEL R22, R22, RZ, P1 ;  /* 0x000000ff16167207 */ /* 0x000fe20000800000 */
[----:B------:R-:W-:Y:S01]  /*9ca0*/  UIADD3 UR19, UPT, UPT, UR36, UR5, URZ ;  /* 0x0000000524137290 */ /* 0x000fe2000fffe0ff */
[----:B------:R-:W-:Y:S01]  /*9cb0*/  LOP3.LUT R56, R56, R0, RZ, 0x3c, !PT ;  /* 0x0000000038387212 */ /* 0x000fe200078e3cff */
[----:B------:R-:W-:Y:S02]  /*9cc0*/  UIADD3 UR21, UPT, UPT, UR37, UR4, URZ ;  /* 0x0000000425157290 */ /* 0x000fe4000fffe0ff */
[----:B------:R-:W-:Y:S10]  /*9cd0*/  @P0 BRA `(.L_x_147) ;  /* 0xffffffc800980947 */ /* 0x000ff4000383ffff */
[----:B------:R-:W-:-:S13]  /*9ce0*/  R2UR UR4, R53 ;  /* 0x00000000350472ca */ /* 0x000fda00000e0000 */
[----:B------:R-:W-:-:S09]  /*9cf0*/  UISETP.NE.AND UP0, UPT, UR4, URZ, UPT ;  /* 0x000000ff0400728c */ /* 0x000fd2000bf05270 */
[----:B------:R-:W-:Y:S05]  /*9d00*/  BRA.U !UP0, `(.L_x_148) ;  /* 0x0000000108487547 */ /* 0x000fea000b800000 */
[----:B------:R-:W2:Y:S02]  /*9d10*/  LDCU.64 UR4, c[0x0][0x890] ;  /* 0x00011200ff0477ac */ /* 0x000ea40008000a00 */
[----:B--2---:R-:W-:-:S04]  /*9d20*/  UISETP.NE.U32.AND UP0, UPT, UR4, URZ, UPT ;  /* 0x000000ff0400728c */ /* 0x004fc8000bf05070 */
[----:B------:R-:W-:-:S09]  /*9d30*/  UISETP.NE.AND.EX UP0, UPT, UR5, URZ, UPT, UP0 ;  /* 0x000000ff0500728c */ /* 0x000fd2000bf05300 */
[----:B------:R-:W-:Y:S05]  /*9d40*/  BRA.U UP0, `(.L_x_149) ;  /* 0x00000001000c7547 */ /* 0x000fea000b800000 */
[----:B------:R-:W-:-:S13]  /*9d50*/  FSETP.NEU.AND P0, PT, R26, RZ, PT ;  /* 0x000000ff1a00720b */ /* 0x000fda0003f0d000 */
[----:B------:R-:W-:Y:S05]  /*9d60*/  @!P0 EXIT ;  /* 0x000000000000894d */ /* 0x000fea0003800000 */
[----:B------:R-:W-:Y:S05]  /*9d70*/  BRA `(.L_x_148) ;  /* 0x00000000002c7947 */ /* 0x000fea0003800000 */
.L_x_149:
[----:B------:R-:W-:Y:S01]  /*9d80*/  ISETP.NE.AND P0, PT, R63, RZ, PT ;  /* 0x000000ff3f00720c */ /* 0x000fe20003f05270 */
[----:B------:R-:W-:-:S12]  /*9d90*/  BSSY.RECONVERGENT B0, `(.L_x_148) ;  /* 0x0000009000007945 */ /* 0x000fd80003800200 */
[----:B------:R-:W-:Y:S05]  /*9da0*/  @P0 BRA `(.L_x_150) ;  /* 0x0000000000140947 */ /* 0x000fea0003800000 */
[----:B------:R-:W2:Y:S02]  /*9db0*/  LDCU.64 UR4, c[0x0][0x888] ;  /* 0x00011100ff0477ac */ /* 0x000ea40008000a00 */
[----:B--2---:R-:W-:-:S04]  /*9dc0*/  ISETP.NE.U32.AND P0, PT, RZ, UR4, PT ;  /* 0x00000004ff007c0c */ /* 0x004fc8000bf05070 */
[----:B------:R-:W-:-:S13]  /*9dd0*/  ISETP.NE.AND.EX P0, PT, RZ, UR5, PT, P0 ;  /* 0x00000005ff007c0c */ /* 0x000fda000bf05300 */
[----:B------:R-:W-:Y:S05]  /*9de0*/  @!P0 EXIT ;  /* 0x000000000000894d */ /* 0x000fea0003800000 */
[----:B------:R-:W-:Y:S05]  /*9df0*/  BRA `(.L_x_151) ;  /* 0x0000000000087947 */ /* 0x000fea0003800000 */
.L_x_150:
[----:B------:R-:W-:-:S13]  /*9e00*/  FSETP.NEU.AND P0, PT, R26, RZ, PT ;  /* 0x000000ff1a00720b */ /* 0x000fda0003f0d000 */
[----:B------:R-:W-:Y:S05]  /*9e10*/  @!P0 EXIT ;  /* 0x000000000000894d */ /* 0x000fea0003800000 */
.L_x_151:
[----:B------:R-:W-:Y:S05]  /*9e20*/  BSYNC.RECONVERGENT B0 ;  /* 0x0000000000007941 */ /* 0x000fea0003800200 */
.L_x_148:
[----:B------:R-:W2:Y:S01]  /*9e30*/  S2UR UR5, SR_CgaCtaId ;  /* 0x00000000000579c3 */ /* 0x000ea20000008800 */
[----:B------:R-:W-:Y:S01]  /*9e40*/  ULEA UR4, UR52, UR49, 0x3 ;  /* 0x0000003134047291 */ /* 0x000fe2000f8e18ff */
[----:B------:R-:W-:-:S04]  /*9e50*/  DEPBAR.LE SB0, 0x0 ;  /* 0x000080000000791a */ /* 0x000fc80000000000 */
[----:B------:R-:W-:-:S04]  /*9e60*/  UIADD3 UR4, UPT, UPT, UR4, 0xf0, URZ ;  /* 0x000000f004047890 */ /* 0x000fc8000fffe0ff */
[----:B--2---:R-:W-:-:S09]  /*9e70*/  UPRMT UR4, UR5, 0x654, UR4 ;  /* 0x0000065405047896 */ /* 0x004fd20008000004 */
[----:B------:R-:W-:Y:S01]  /*9e80*/  SYNCS.ARRIVE.TRANS64.RED.A1T0 RZ, [UR4], RZ ;  /* 0x000000ffffff79a7 */ /* 0x000fe20008100404 */
[----:B------:R-:W-:Y:S05]  /*9e90*/  EXIT ;  /* 0x000000000000794d */ /* 0x000fea0003800000 */
.L_x_25:
[----:B------:R-:W-:Y:S07]  /*9ea0*/  MOV R0, UR11 ;  /* 0x0000000b00007c02 */ /* 0x000fee0008000f00 */
.L_x_152:
[----:B--2---:R2:W3:Y:S02]  /*9eb0*/  SYNCS.PHASECHK.TRANS64.TRYWAIT P0, [R0+URZ+0x68], R4 ;  /* 0x00006804000075a7 */ /* 0x0044e400080011ff */
[----:B---3--:R-:W-:Y:S05]  /*9ec0*/  @!P0 NANOSLEEP.SYNCS 0x989680 ;  /* 0x009896800000895d */ /* 0x008fea0003900000 */
[----:B------:R-:W3:Y:S02]  /*9ed0*/  @!P0 SYNCS.PHASECHK.TRANS64 P0, [R0+URZ+0x68], R4 ;  /* 0x00006804000085a7 */ /* 0x000ee400080010ff */
[----:B---3--:R-:W-:Y:S05]  /*9ee0*/  @!P0 BRA `(.L_x_152) ;  /* 0xfffffffc00f08947 */ /* 0x008fea000383ffff */
[----:B------:R-:W-:Y:S05]  /*9ef0*/  BRA `(.L_x_24) ;  /* 0xffffff80001c7947 */ /* 0x000fea000383ffff */
.L_x_32:
[----:B--2---:R-:W-:Y:S07]  /*9f00*/  MOV R0, UR11 ;  /* 0x0000000b00007c02 */ /* 0x004fee0008000f00 */
.L_x_153:
[----:B--2---:R2:W3:Y:S02]  /*9f10*/  SYNCS.PHASECHK.TRANS64.TRYWAIT P0, [R0+URZ+0x68], R4 ;  /* 0x00006804000075a7 */ /* 0x0044e400080011ff */
[----:B---3--:R-:W-:Y:S05]  /*9f20*/  @!P0 NANOSLEEP.SYNCS 0x989680 ;  /* 0x009896800000895d */ /* 0x008fea0003900000 */
[----:B------:R-:W3:Y:S02]  /*9f30*/  @!P0 SYNCS.PHASECHK.TRANS64 P0, [R0+URZ+0x68], R4 ;  /* 0x00006804000085a7 */ /* 0x000ee400080010ff */
[----:B---3--:R-:W-:Y:S05]  /*9f40*/  @!P0 BRA `(.L_x_153) ;  /* 0xfffffffc00f08947 */ /* 0x008fea000383ffff */
[----:B------:R-:W-:Y:S05]  /*9f50*/  BRA `(.L_x_31) ;  /* 0xffffff8400447947 */ /* 0x000fea000383ffff */
.L_x_37:
[----:B------:R-:W-:-:S07]  /*9f60*/  MOV R0, UR29 ;  /* 0x0000001d00007c02 */ /* 0x000fce0008000f00 */
.L_x_154:
[----:B--2---:R2:W3:Y:S02]  /*9f70*/  SYNCS.PHASECHK.TRANS64.TRYWAIT P0, [R0+URZ+0x120], R3 ;  /* 0x00012003000075a7 */ /* 0x0044e400080011ff */
[----:B---3--:R-:W-:Y:S05]  /*9f80*/  @!P0 NANOSLEEP.SYNCS 0x989680 ;  /* 0x009896800000895d */ /* 0x008fea0003900000 */
[----:B------:R-:W3:Y:S02]  /*9f90*/  @!P0 SYNCS.PHASECHK.TRANS64 P0, [R0+URZ+0x120], R3 ;  /* 0x00012003000085a7 */ /* 0x000ee400080010ff */
[----:B---3--:R-:W-:Y:S05]  /*9fa0*/  @!P0 BRA `(.L_x_154) ;  /* 0xfffffffc00f08947 */ /* 0x008fea000383ffff */
[----:B------:R-:W-:Y:S05]  /*9fb0*/  BRA `(.L_x_155) ;  /* 0xffffff88000c7947 */ /* 0x000fea000383ffff */
.L_x_41:
[----:B------:R-:W-:-:S07]  /*9fc0*/  MOV R0, UR4 ;  /* 0x0000000400007c02 */ /* 0x000fce0008000f00 */
.L_x_156:
[----:B--2---:R2:W3:Y:S02]  /*9fd0*/  SYNCS.PHASECHK.TRANS64.TRYWAIT P0, [R0+URZ], R2 ;  /* 0x00000002000075a7 */ /* 0x0044e400080011ff */
[----:B---3--:R-:W-:Y:S05]  /*9fe0*/  @!P0 NANOSLEEP.SYNCS 0x989680 ;  /* 0x009896800000895d */ /* 0x008fea0003900000 */
[----:B------:R-:W3:Y:S02]  /*9ff0*/  @!P0 SYNCS.PHASECHK.TRANS64 P0, [R0+URZ], R2 ;  /* 0x00000002000085a7 */ /* 0x000ee400080010ff */
[----:B---3--:R-:W-:Y:S05]  /*a000*/  @!P0 BRA `(.L_x_156) ;  /* 0xfffffffc00f08947 */ /* 0x008fea000383ffff */
[----:B------:R-:W-:Y:S05]  /*a010*/  BRA `(.L_x_157) ;  /* 0xffffff8c00a07947 */ /* 0x000fea000383ffff */
.L_x_42:
[----:B------:R-:W-:-:S07]  /*a020*/  MOV R0, UR5 ;  /* 0x0000000500007c02 */ /* 0x000fce0008000f00 */
.L_x_158:
[----:B--2---:R2:W3:Y:S02]  /*a030*/  SYNCS.PHASECHK.TRANS64.TRYWAIT P0, [R0+URZ], R2 ;  /* 0x00000002000075a7 */ /* 0x0044e400080011ff */
[----:B---3--:R-:W-:Y:S05]  /*a040*/  @!P0 NANOSLEEP.SYNCS 0x989680 ;  /* 0x009896800000895d */ /* 0x008fea0003900000 */
[----:B------:R-:W3:Y:S02]  /*a050*/  @!P0 SYNCS.PHASECHK.TRANS64 P0, [R0+URZ], R2 ;  /* 0x00000002000085a7 */ /* 0x000ee400080010ff */
[----:B---3--:R-:W-:Y:S05]  /*a060*/  @!P0 BRA `(.L_x_158) ;  /* 0xfffffffc00f08947 */ /* 0x008fea000383ffff */
[----:B------:R-:W-:Y:S05]  /*a070*/  BRA `(.L_x_159) ;  /* 0xffffff8c00b07947 */ /* 0x000fea000383ffff */
.L_x_43:
[----:B------:R-:W-:-:S07]  /*a080*/  MOV R0, UR5 ;  /* 0x0000000500007c02 */ /* 0x000fce0008000f00 */
.L_x_160:
[----:B--2---:R2:W3:Y:S02]  /*a090*/  SYNCS.PHASECHK.TRANS64.TRYWAIT P0, [R0+URZ], R2 ;  /* 0x00000002000075a7 */ /* 0x0044e400080011ff */
[----:B---3--:R-:W-:Y:S05]  /*a0a0*/  @!P0 NANOSLEEP.SYNCS 0x989680 ;  /* 0x009896800000895d */ /* 0x008fea0003900000 */
[----:B------:R-:W3:Y:S02]  /*a0b0*/  @!P0 SYNCS.PHASECHK.TRANS64 P0, [R0+URZ], R2 ;  /* 0x00000002000085a7 */ /* 0x000ee400080010ff */
[----:B---3--:R-:W-:Y:S05]  /*a0c0*/  @!P0 BRA `(.L_x_160) ;  /* 0xfffffffc00f08947 */ /* 0x008fea000383ffff */
[----:B------:R-:W-:Y:S05]  /*a0d0*/  BRA `(.L_x_161) ;  /* 0xffffff8c00c07947 */ /* 0x000fea000383ffff */
.L_x_44:
[----:B------:R-:W-:-:S07]  /*a0e0*/  MOV R0, UR5 ;  /* 0x0000000500007c02 */ /* 0x000fce0008000f00 */
.L_x_162:
[----:B--2---:R2:W3:Y:S02]  /*a0f0*/  SYNCS.PHASECHK.TRANS64.TRYWAIT P0, [R0+URZ], R2 ;  /* 0x00000002000075a7 */ /* 0x0044e400080011ff */
[----:B---3--:R-:W-:Y:S05]  /*a100*/  @!P0 NANOSLEEP.SYNCS 0x989680 ;  /* 0x009896800000895d */ /* 0x008fea0003900000 */
[----:B------:R-:W3:Y:S02]  /*a110*/  @!P0 SYNCS.PHASECHK.TRANS64 P0, [R0+URZ], R2 ;  /* 0x00000002000085a7 */ /* 0x000ee400080010ff */
[----:B---3--:R-:W-:Y:S05]  /*a120*/  @!P0 BRA `(.L_x_162) ;  /* 0xfffffffc00f08947 */ /* 0x008fea000383ffff */
[----:B------:R-:W-:Y:S05]  /*a130*/  BRA `(.L_x_163) ;  /* 0xffffff8c00d07947 */ /* 0x000fea000383ffff */
.L_x_45:
[----:B------:R-:W-:-:S07]  /*a140*/  MOV R0, UR5 ;  /* 0x0000000500007c02 */ /* 0x000fce0008000f00 */
.L_x_164:
[----:B--2---:R2:W3:Y:S02]  /*a150*/  SYNCS.PHASECHK.TRANS64.TRYWAIT P0, [R0+URZ], R2 ;  /* 0x00000002000075a7 */ /* 0x0044e400080011ff */
[----:B---3--:R-:W-:Y:S05]  /*a160*/  @!P0 NANOSLEEP.SYNCS 0x989680 ;  /* 0x009896800000895d */ /* 0x008fea0003900000 */
[----:B------:R-:W3:Y:S02]  /*a170*/  @!P0 SYNCS.PHASECHK.TRANS64 P0, [R0+URZ], R2 ;  /* 0x00000002000085a7 */ /* 0x000ee400080010ff */
[----:B---3--:R-:W-:Y:S05]  /*a180*/  @!P0 BRA `(.L_x_164) ;  /* 0xfffffffc00f08947 */ /* 0x008fea000383ffff */
[----:B------:R-:W-:Y:S05]  /*a190*/  BRA `(.L_x_165) ;  /* 0xffffff8c00e07947 */ /* 0x000fea000383ffff */
.L_x_46:
[----:B------:R-:W-:-:S07]  /*a1a0*/  MOV R0, UR5 ;  /* 0x0000000500007c02 */ /* 0x000fce0008000f00 */
.L_x_166:
[----:B--2---:R2:W3:Y:S02]  /*a1b0*/  SYNCS.PHASECHK.TRANS64.TRYWAIT P0, [R0+URZ], R2 ;  /* 0x00000002000075a7 */ /* 0x0044e400080011ff */
[----:B---3--:R-:W-:Y:S05]  /*a1c0*/  @!P0 NANOSLEEP.SYNCS 0x989680 ;  /* 0x009896800000895d */ /* 0x008fea0003900000 */
[----:B------:R-:W3:Y:S02]  /*a1d0*/  @!P0 SYNCS.PHASECHK.TRANS64 P0, [R0+URZ], R2 ;  /* 0x00000002000085a7 */ /* 0x000ee400080010ff */
[----:B---3--:R-:W-:Y:S05]  /*a1e0*/  @!P0 BRA `(.L_x_166) ;  /* 0xfffffffc00f08947 */ /* 0x008fea000383ffff */
[----:B------:R-:W-:Y:S05]  /*a1f0*/  BRA `(.L_x_167) ;  /* 0xffffff8c00f07947 */ /* 0x000fea000383ffff */
.L_x_47:
[----:B------:R-:W-:-:S07]  /*a200*/  MOV R0, UR5 ;  /* 0x0000000500007c02 */ /* 0x000fce0008000f00 */
.L_x_168:
[----:B--2---:R2:W3:Y:S02]  /*a210*/  SYNCS.PHASECHK.TRANS64.TRYWAIT P0, [R0+URZ], R2 ;  /* 0x00000002000075a7 */ /* 0x0044e400080011ff */
[----:B---3--:R-:W-:Y:S05]  /*a220*/  @!P0 NANOSLEEP.SYNCS 0x989680 ;  /* 0x009896800000895d */ /* 0x008fea0003900000 */
[----:B------:R-:W3:Y:S02]  /*a230*/  @!P0 SYNCS.PHASECHK.TRANS64 P0, [R0+URZ], R2 ;  /* 0x00000002000085a7 */ /* 0x000ee400080010ff */
[----:B---3--:R-:W-:Y:S05]  /*a240*/  @!P0 BRA `(.L_x_168) ;  /* 0xfffffffc00f08947 */ /* 0x008fea000383ffff */
[----:B------:R-:W-:Y:S05]  /*a250*/  BRA `(.L_x_169) ;  /* 0xffffff9000007947 */ /* 0x000fea000383ffff */
.L_x_48:
[----:B------:R-:W-:-:S07]  /*a260*/  MOV R0, UR5 ;  /* 0x0000000500007c02 */ /* 0x000fce0008000f00 */
.L_x_170:
[----:B--2---:R2:W3:Y:S02]  /*a270*/  SYNCS.PHASECHK.TRANS64.TRYWAIT P0, [R0+URZ], R2 ;  /* 0x00000002000075a7 */ /* 0x0044e400080011ff */
[----:B---3--:R-:W-:Y:S05]  /*a280*/  @!P0 NANOSLEEP.SYNCS 0x989680 ;  /* 0x009896800000895d */ /* 0x008fea0003900000 */
[----:B------:R-:W3:Y:S02]  /*a290*/  @!P0 SYNCS.PHASECHK.TRANS64 P0, [R0+URZ], R2 ;  /* 0x00000002000085a7 */ /* 0x000ee400080010ff */
[----:B---3--:R-:W-:Y:S05]  /*a2a0*/  @!P0 BRA `(.L_x_170) ;  /* 0xfffffffc00f08947 */ /* 0x008fea000383ffff */
[----:B------:R-:W-:Y:S05]  /*a2b0*/  BRA `(.L_x_171) ;  /* 0xffffff9000107947 */ /* 0x000fea000383ffff */
.L_x_49:
[----:B------:R-:W-:-:S07]  /*a2c0*/  MOV R0, UR5 ;  /* 0x0000000500007c02 */ /* 0x000fce0008000f00 */
.L_x_172:
[----:B--2---:R2:W3:Y:S02]  /*a2d0*/  SYNCS.PHASECHK.TRANS64.TRYWAIT P0, [R0+URZ], R2 ;  /* 0x00000002000075a7 */ /* 0x0044e400080011ff */
[----:B---3--:R-:W-:Y:S05]  /*a2e0*/  @!P0 NANOSLEEP.SYNCS 0x989680 ;  /* 0x009896800000895d */ /* 0x008fea0003900000 */
[----:B------:R-:W3:Y:S02]  /*a2f0*/  @!P0 SYNCS.PHASECHK.TRANS64 P0, [R0+URZ], R2 ;  /* 0x00000002000085a7 */ /* 0x000ee400080010ff */
[----:B---3--:R-:W-:Y:S05]  /*a300*/  @!P0 BRA `(.L_x_172) ;  /* 0xfffffffc00f08947 */ /* 0x008fea000383ffff */
[----:B------:R-:W-:Y:S05]  /*a310*/  BRA `(.L_x_173) ;  /* 0xffffff9000207947 */ /* 0x000fea000383ffff */
.L_x_50:
[----:B------:R-:W-:-:S07]  /*a320*/  MOV R0, UR5 ;  /* 0x0000000500007c02 */ /* 0x000fce0008000f00 */
.L_x_174:
[----:B--2---:R2:W3:Y:S02]  /*a330*/  SYNCS.PHASECHK.TRANS64.TRYWAIT P0, [R0+URZ], R2 ;  /* 0x00000002000075a7 */ /* 0x0044e400080011ff */
[----:B---3--:R-:W-:Y:S05]  /*a340*/  @!P0 NANOSLEEP.SYNCS 0x989680 ;  /* 0x009896800000895d */ /* 0x008fea0003900000 */
[----:B------:R-:W3:Y:S02]  /*a350*/  @!P0 SYNCS.PHASECHK.TRANS64 P0, [R0+URZ], R2 ;  /* 0x00000002000085a7 */ /* 0x000ee400080010ff */
[----:B---3--:R-:W-:Y:S05]  /*a360*/  @!P0 BRA `(.L_x_174) ;  /* 0xfffffffc00f08947 */ /* 0x008fea000383ffff */
[----:B------:R-:W-:Y:S05]  /*a370*/  BRA `(.L_x_175) ;  /* 0xffffff9000307947 */ /* 0x000fea000383ffff */
.L_x_51:
[----:B------:R-:W-:-:S07]  /*a380*/  MOV R0, UR5 ;  /* 0x0000000500007c02 */ /* 0x000fce0008000f00 */
.L_x_176:
[----:B--2---:R2:W3:Y:S02]  /*a390*/  SYNCS.PHASECHK.TRANS64.TRYWAIT P0, [R0+URZ], R2 ;  /* 0x00000002000075a7 */ /* 0x0044e400080011ff */
[----:B---3--:R-:W-:Y:S05]  /*a3a0*/  @!P0 NANOSLEEP.SYNCS 0x989680 ;  /* 0x009896800000895d */ /* 0x008fea0003900000 */
[----:B------:R-:W3:Y:S02]  /*a3b0*/  @!P0 SYNCS.PHASECHK.TRANS64 P0, [R0+URZ], R2 ;  /* 0x00000002000085a7 */ /* 0x000ee400080010ff */
[----:B---3--:R-:W-:Y:S05]  /*a3c0*/  @!P0 BRA `(.L_x_176) ;  /* 0xfffffffc00f08947 */ /* 0x008fea000383ffff */
[----:B------:R-:W-:Y:S05]  /*a3d0*/  BRA `(.L_x_177) ;  /* 0xffffff9000407947 */ /* 0x000fea000383ffff */
.L_x_52:
[----:B------:R-:W-:-:S07]  /*a3e0*/  MOV R0, UR5 ;  /* 0x0000000500007c02 */ /* 0x000fce0008000f00 */
.L_x_178:
[----:B--2---:R2:W3:Y:S02]  /*a3f0*/  SYNCS.PHASECHK.TRANS64.TRYWAIT P0, [R0+URZ], R2 ;  /* 0x00000002000075a7 */ /* 0x0044e400080011ff */
[----:B---3--:R-:W-:Y:S05]  /*a400*/  @!P0 NANOSLEEP.SYNCS 0x989680 ;  /* 0x009896800000895d */ /* 0x008fea0003900000 */
[----:B------:R-:W3:Y:S02]  /*a410*/  @!P0 SYNCS.PHASECHK.TRANS64 P0, [R0+URZ], R2 ;  /* 0x00000002000085a7 */ /* 0x000ee400080010ff */
[----:B---3--:R-:W-:Y:S05]  /*a420*/  @!P0 BRA `(.L_x_178) ;  /* 0xfffffffc00f08947 */ /* 0x008fea000383ffff */
[----:B------:R-:W-:Y:S05]  /*a430*/  BRA `(.L_x_179) ;  /* 0xffffff9000507947 */ /* 0x000fea000383ffff */
.L_x_55:
[----:B------:R-:W-:-:S07]  /*a440*/  MOV R4, UR4 ;  /* 0x0000000400047c02 */ /* 0x000fce0008000f00 */
.L_x_180:
[----:B--2---:R2:W3:Y:S02]  /*a450*/  SYNCS.PHASECHK.TRANS64.TRYWAIT P1, [R4+URZ+0x128], R6 ;  /* 0x00012806040075a7 */ /* 0x0044e400080211ff */
[----:B---3--:R-:W-:Y:S05]  /*a460*/  @!P1 NANOSLEEP.SYNCS 0x989680 ;  /* 0x009896800000995d */ /* 0x008fea0003900000 */
[----:B------:R-:W3:Y:S02]  /*a470*/  @!P1 SYNCS.PHASECHK.TRANS64 P1, [R4+URZ+0x128], R6 ;  /* 0x00012806040095a7 */ /* 0x000ee400080210ff */
[----:B---3--:R-:W-:Y:S05]  /*a480*/  @!P1 BRA `(.L_x_180) ;  /* 0xfffffffc00f09947 */ /* 0x008fea000383ffff */
[----:B------:R-:W-:Y:S05]  /*a490*/  BRA `(.L_x_181) ;  /* 0xffffff9000c07947 */ /* 0x000fea000383ffff */
.L_x_56:
[----:B--2---:R-:W-:-:S07]  /*a4a0*/  MOV R4, UR4 ;  /* 0x0000000400047c02 */ /* 0x004fce0008000f00 */
.L_x_182:
[----:B--2---:R2:W3:Y:S02]  /*a4b0*/  SYNCS.PHASECHK.TRANS64.TRYWAIT P1, [R4+URZ+0x120], R5 ;  /* 0x00012005040075a7 */ /* 0x0044e400080211ff */
[----:B---3--:R-:W-:Y:S05]  /*a4c0*/  @!P1 NANOSLEEP.SYNCS 0x989680 ;  /* 0x009896800000995d */ /* 0x008fea0003900000 */
[----:B------:R-:W3:Y:S02]  /*a4d0*/  @!P1 SYNCS.PHASECHK.TRANS64 P1, [R4+URZ+0x120], R5 ;  /* 0x00012005040095a7 */ /* 0x000ee400080210ff */
[----:B---3--:R-:W-:Y:S05]  /*a4e0*/  @!P1 BRA `(.L_x_182) ;  /* 0xfffffffc00f09947 */ /* 0x008fea000383ffff */
[----:B------:R-:W-:Y:S05]  /*a4f0*/  BRA `(.L_x_183) ;  /* 0xffffff9000c87947 */ /* 0x000fea000383ffff */
.L_x_66:
[----:B--2---:R-:W-:-:S04]  /*a500*/  MOV R5, UR5 ;  /* 0x0000000500057c02 */ /* 0x004fc80008000f00 */
[----:B------:R2:W3:Y:S03]  /*a510*/  SYNCS.PHASECHK.TRANS64.TRYWAIT P0, [R5+URZ+0x8], R6 ;  /* 0x00000806050075a7 */ /* 0x0004e600080011ff */
[----:B---3--:R-:W-:Y:S05]  /*a520*/  @!P0 NANOSLEEP.SYNCS 0x989680 ;  /* 0x009896800000895d */ /* 0x008fea0003900000 */
[----:B------:R-:W3:Y:S02]  /*a530*/  @!P0 SYNCS.PHASECHK.TRANS64 P0, [R5+URZ+0x8], R6 ;  /* 0x00000806050085a7 */ /* 0x000ee400080010ff */
[----:B---3--:R-:W-:Y:S05]  /*a540*/  @!P0 BRA `(.L_x_66) ;  /* 0xfffffffc00ec8947 */ /* 0x008fea000383ffff */
[----:B------:R-:W-:Y:S05]  /*a550*/  BRA `(.L_x_65) ;  /* 0xffffff9400947947 */ /* 0x000fea000383ffff */
.L_x_68:
[----:B------:R-:W-:Y:S01]  /*a560*/  BSSY B0, `(.L_x_184) ;  /* 0x0000006000007945 */ /* 0x000fe20003800000 */
[----:B------:R-:W-:-:S07]  /*a570*/  MOV R15, 0xffffffff ;  /* 0xffffffff000f7802 */ /* 0x000fce0000000f00 */
[----:B-12--5:R-:W-:Y:S05]  /*a580*/  WARPSYNC.COLLECTIVE R15, `(.L_x_185) ;  /* 0x000000000f0c7348 */ /* 0x026fea0003c00000 */
[----:B------:R-:W-:Y:S02]  /*a590*/  ELECT P6, UR79, PT ;  /* 0x00000000004f782f */ /* 0x000fe400038c0000 */
[----:B------:R-:W-:Y:S01]  /*a5a0*/  MOV R14, UR79 ;  /* 0x0000004f000e7c02 */ /* 0x000fe20008000f00 */
[----:B-12--5:R-:W-:Y:S10]  /*a5b0*/  ENDCOLLECTIVE ;  /* 0x000000000000791b */ /* 0x026ff40003800000 */
.L_x_185:
[----:B------:R-:W-:Y:S05]  /*a5c0*/  BSYNC B0 ;  /* 0x0000000000007941 */ /* 0x000fea0003800000 */
.L_x_184:
[----:B------:R-:W-:Y:S05]  /*a5d0*/  BRA `(.L_x_186) ;  /* 0xffffff9400c47947 */ /* 0x000fea000383ffff */
.L_x_70:
[----:B--2---:R-:W-:-:S04]  /*a5e0*/  MOV R3, UR5 ;  /* 0x0000000500037c02 */ /* 0x004fc80008000f00 */
[----:B------:R2:W3:Y:S03]  /*a5f0*/  SYNCS.PHASECHK.TRANS64.TRYWAIT P0, [R3+URZ+0x8], R4 ;  /* 0x00000804030075a7 */ /* 0x0004e600080011ff */
[----:B---3--:R-:W-:Y:S05]  /*a600*/  @!P0 NANOSLEEP.SYNCS 0x989680 ;  /* 0x009896800000895d */ /* 0x008fea0003900000 */
[----:B------:R-:W3:Y:S02]  /*a610*/  @!P0 SYNCS.PHASECHK.TRANS64 P0, [R3+URZ+0x8], R4 ;  /* 0x00000804030085a7 */ /* 0x000ee400080010ff */
[----:B---3--:R-:W-:Y:S05]  /*a620*/  @!P0 BRA `(.L_x_70) ;  /* 0xfffffffc00ec8947 */ /* 0x008fea000383ffff */
[----:B------:R-:W-:Y:S05]  /*a630*/  BRA `(.L_x_69) ;  /* 0xffffff9400c87947 */ /* 0x000fea000383ffff */
.L_x_71:
[----:B------:R-:W-:-:S07]  /*a640*/  MOV R0, UR21 ;  /* 0x0000001500007c02 */ /* 0x000fce0008000f00 */
.L_x_187:
[----:B--2---:R2:W3:Y:S02]  /*a650*/  SYNCS.PHASECHK.TRANS64.TRYWAIT P0, [R0+URZ+0x120], R2 ;  /* 0x00012002000075a7 */ /* 0x0044e400080011ff */
[----:B---3--:R-:W-:Y:S05]  /*a660*/  @!P0 NANOSLEEP.SYNCS 0x989680 ;  /* 0x009896800000895d */ /* 0x008fea0003900000 */
[----:B------:R-:W3:Y:S02]  /*a670*/  @!P0 SYNCS.PHASECHK.TRANS64 P0, [R0+URZ+0x120], R2 ;  /* 0x00012002000085a7 */ /* 0x000ee400080010ff */
[----:B---3--:R-:W-:Y:S05]  /*a680*/  @!P0 BRA `(.L_x_187) ;  /* 0xfffffffc00f08947 */ /* 0x008fea000383ffff */
[----:B------:R-:W-:Y:S05]  /*a690*/  BRA `(.L_x_188) ;  /* 0xffffff9800b47947 */ /* 0x000fea000383ffff */
.L_x_73:
[----:B------:R-:W-:-:S07]  /*a6a0*/  MOV R0, UR26 ;  /* 0x0000001a00007c02 */ /* 0x000fce0008000f00 */
.L_x_189:
[----:B--2---:R2:W3:Y:S02]  /*a6b0*/  SYNCS.PHASECHK.TRANS64.TRYWAIT P0, [R0+URZ+0x140], R2 ;  /* 0x00014002000075a7 */ /* 0x0044e400080011ff */
[----:B---3--:R-:W-:Y:S05]  /*a6c0*/  @!P0 NANOSLEEP.SYNCS 0x989680 ;  /* 0x009896800000895d */ /* 0x008fea0003900000 */
[----:B------:R-:W3:Y:S02]  /*a6d0*/  @!P0 SYNCS.PHASECHK.TRANS64 P0, [R0+URZ+0x140], R2 ;  /* 0x00014002000085a7 */ /* 0x000ee400080010ff */
[----:B---3--:R-:W-:Y:S05]  /*a6e0*/  @!P0 BRA `(.L_x_189) ;  /* 0xfffffffc00f08947 */ /* 0x008fea000383ffff */
[----:B------:R-:W-:Y:S05]  /*a6f0*/  BRA `(.L_x_72) ;  /* 0xffffff9800d07947 */ /* 0x000fea000383ffff */
.L_x_77:
[----:B--2---:R-:W-:Y:S07]  /*a700*/  MOV R0, UR17 ;  /* 0x0000001100007c02 */ /* 0x004fee0008000f00 */
.L_x_190:
[----:B--2---:R2:W3:Y:S02]  /*a710*/  SYNCS.PHASECHK.TRANS64.TRYWAIT P0, [R0+URZ], R8 ;  /* 0x00000008000075a7 */ /* 0x0044e400080011ff */
[----:B---3--:R-:W-:Y:S05]  /*a720*/  @!P0 NANOSLEEP.SYNCS 0x989680 ;  /* 0x009896800000895d */ /* 0x008fea0003900000 */
[----:B------:R-:W3:Y:S02]  /*a730*/  @!P0 SYNCS.PHASECHK.TRANS64 P0, [R0+URZ], R8 ;  /* 0x00000008000085a7 */ /* 0x000ee400080010ff */
[----:B---3--:R-:W-:Y:S05]  /*a740*/  @!P0 BRA `(.L_x_190) ;  /* 0xfffffffc00f08947 */ /* 0x008fea000383ffff */
[----:B------:R-:W-:Y:S05]  /*a750*/  BRA `(.L_x_76) ;  /* 0xffffff9c00087947 */ /* 0x000fea000383ffff */
.L_x_81:
[----:B-1----:R-:W-:-:S07]  /*a760*/  MOV R0, UR4 ;  /* 0x0000000400007c02 */ /* 0x002fce0008000f00 */
.L_x_191:
[----:B-1----:R1:W2:Y:S02]  /*a770*/  SYNCS.PHASECHK.TRANS64.TRYWAIT P0, [R0+URZ], R2 ;  /* 0x00000002000075a7 */ /* 0x0022a400080011ff */
[----:B--2---:R-:W-:Y:S05]  /*a780*/  @!P0 NANOSLEEP.SYNCS 0x989680 ;  /* 0x009896800000895d */ /* 0x004fea0003900000 */
[----:B------:R-:W2:Y:S02]  /*a790*/  @!P0 SYNCS.PHASECHK.TRANS64 P0, [R0+URZ], R2 ;  /* 0x00000002000085a7 */ /* 0x000ea400080010ff */
[----:B--2---:R-:W-:Y:S05]  /*a7a0*/  @!P0 BRA `(.L_x_191) ;  /* 0xfffffffc00f08947 */ /* 0x004fea000383ffff */
[----:B------:R-:W-:Y:S05]  /*a7b0*/  BRA `(.L_x_192) ;  /* 0xffffffa000087947 */ /* 0x000fea000383ffff */
.L_x_84:
[----:B------:R-:W-:-:S07]  /*a7c0*/  MOV R0, UR21 ;  /* 0x0000001500007c02 */ /* 0x000fce0008000f00 */
.L_x_193:
[----:B-1----:R1:W2:Y:S02]  /*a7d0*/  SYNCS.PHASECHK.TRANS64.TRYWAIT P1, [R0+URZ+0x150], R2 ;  /* 0x00015002000075a7 */ /* 0x0022a400080211ff */
[----:B--2---:R-:W-:Y:S05]  /*a7e0*/  @!P1 NANOSLEEP.SYNCS 0x989680 ;  /* 0x009896800000995d */ /* 0x004fea0003900000 */
[----:B------:R-:W2:Y:S02]  /*a7f0*/  @!P1 SYNCS.PHASECHK.TRANS64 P1, [R0+URZ+0x150], R2 ;  /* 0x00015002000095a7 */ /* 0x000ea400080210ff */
[----:B--2---:R-:W-:Y:S05]  /*a800*/  @!P1 BRA `(.L_x_193) ;  /* 0xfffffffc00f09947 */ /* 0x004fea000383ffff */
[----:B------:R-:W-:Y:S05]  /*a810*/  BRA `(.L_x_194) ;  /* 0xffffffa000547947 */ /* 0x000fea000383ffff */
.L_x_89:
[----:B------:R-:W-:Y:S07]  /*a820*/  MOV R0, UR31 ;  /* 0x0000001f00007c02 */ /* 0x000fee0008000f00 */
.L_x_195:
[----:B-1----:R1:W2:Y:S02]  /*a830*/  SYNCS.PHASECHK.TRANS64.TRYWAIT P0, [R0+URZ+0x120], R3 ;  /* 0x00012003000075a7 */ /* 0x0022a400080011ff */
[----:B--2---:R-:W-:Y:S05]  /*a840*/  @!P0 NANOSLEEP.SYNCS 0x989680 ;  /* 0x009896800000895d */ /* 0x004fea0003900000 */
[----:B------:R-:W2:Y:S02]  /*a850*/  @!P0 SYNCS.PHASECHK.TRANS64 P0, [R0+URZ+0x120], R3 ;  /* 0x00012003000085a7 */ /* 0x000ea400080010ff */
[----:B--2---:R-:W-:Y:S05]  /*a860*/  @!P0 BRA `(.L_x_195) ;  /* 0xfffffffc00f08947 */ /* 0x004fea000383ffff */
[----:B------:R-:W-:Y:S05]  /*a870*/  BRA `(.L_x_196) ;  /* 0xffffffa400f87947 */ /* 0x000fea000383ffff */
.L_x_92:
[----:B------:R-:W-:Y:S07]  /*a880*/  MOV R3, UR31 ;  /* 0x0000001f00037c02 */ /* 0x000fee0008000f00 */
.L_x_197:
[----:B-1----:R1:W2:Y:S02]  /*a890*/  SYNCS.PHASECHK.TRANS64.TRYWAIT P1, [R3+URZ+0x118], R8 ;  /* 0x00011808030075a7 */ /* 0x0022a400080211ff */
[----:B--2---:R-:W-:Y:S05]  /*a8a0*/  @!P1 NANOSLEEP.SYNCS 0x989680 ;  /* 0x009896800000995d */ /* 0x004fea0003900000 */
[----:B------:R-:W2:Y:S02]  /*a8b0*/  @!P1 SYNCS.PHASECHK.TRANS64 P1, [R3+URZ+0x118], R8 ;  /* 0x00011808030095a7 */ /* 0x000ea400080210ff */
[----:B--2---:R-:W-:Y:S05]  /*a8c0*/  @!P1 BRA `(.L_x_197) ;  /* 0xfffffffc00f09947 */ /* 0x004fea000383ffff */
[----:B------:R-:W-:Y:S05]  /*a8d0*/  BRA `(.L_x_91) ;  /* 0xffffffac00507947 */ /* 0x000fea000383ffff */
.L_x_95:
[----:B------:R-:W-:Y:S07]  /*a8e0*/  MOV R0, UR31 ;  /* 0x0000001f00007c02 */ /* 0x000fee0008000f00 */
.L_x_198:
[----:B-1----:R1:W2:Y:S02]  /*a8f0*/  SYNCS.PHASECHK.TRANS64.TRYWAIT P1, [R0+URZ+0xf0], R8 ;  /* 0x0000f008000075a7 */ /* 0x0022a400080211ff */
[----:B--2---:R-:W-:Y:S05]  /*a900*/  @!P1 NANOSLEEP.SYNCS 0x989680 ;  /* 0x009896800000995d */ /* 0x004fea0003900000 */
[----:B------:R-:W2:Y:S02]  /*a910*/  @!P1 SYNCS.PHASECHK.TRANS64 P1, [R0+URZ+0xf0], R8 ;  /* 0x0000f008000095a7 */ /* 0x000ea400080210ff */
[----:B--2---:R-:W-:Y:S05]  /*a920*/  @!P1 BRA `(.L_x_198) ;  /* 0xfffffffc00f09947 */ /* 0x004fea000383ffff */
[----:B------:R-:W-:Y:S05]  /*a930*/  BRA `(.L_x_199) ;  /* 0xffffffb000707947 */ /* 0x000fea000383ffff */
.L_x_96:
[----:B------:R-:W-:Y:S07]  /*a940*/  MOV R0, UR31 ;  /* 0x0000001f00007c02 */ /* 0x000fee0008000f00 */
.L_x_200:
[----:B-1----:R1:W2:Y:S02]  /*a950*/  SYNCS.PHASECHK.TRANS64.TRYWAIT P1, [R0+URZ+0xf8], R8 ;  /* 0x0000f808000075a7 */ /* 0x0022a400080211ff */
[----:B--2---:R-:W-:Y:S05]  /*a960*/  @!P1 NANOSLEEP.SYNCS 0x989680 ;  /* 0x009896800000995d */ /* 0x004fea0003900000 */
[----:B------:R-:W2:Y:S02]  /*a970*/  @!P1 SYNCS.PHASECHK.TRANS64 P1, [R0+URZ+0xf8], R8 ;  /* 0x0000f808000095a7 */ /* 0x000ea400080210ff */
[----:B--2---:R-:W-:Y:S05]  /*a980*/  @!P1 BRA `(.L_x_200) ;  /* 0xfffffffc00f09947 */ /* 0x004fea000383ffff */
[----:B------:R-:W-:Y:S05]  /*a990*/  BRA `(.L_x_201) ;  /* 0xffffffb000c87947 */ /* 0x000fea000383ffff */
.L_x_97:
[----:B------:R-:W-:Y:S07]  /*a9a0*/  MOV R0, UR31 ;  /* 0x0000001f00007c02 */ /* 0x000fee0008000f00 */
.L_x_202:
[----:B-1----:R1:W2:Y:S02]  /*a9b0*/  SYNCS.PHASECHK.TRANS64.TRYWAIT P1, [R0+URZ+0x100], R8 ;  /* 0x00010008000075a7 */ /* 0x0022a400080211ff */
[----:B--2---:R-:W-:Y:S05]  /*a9c0*/  @!P1 NANOSLEEP.SYNCS 0x989680 ;  /* 0x009896800000995d */ /* 0x004fea0003900000 */
[----:B------:R-:W2:Y:S02]  /*a9d0*/  @!P1 SYNCS.PHASECHK.TRANS64 P1, [R0+URZ+0x100], R8 ;  /* 0x00010008000095a7 */ /* 0x000ea400080210ff */
[----:B--2---:R-:W-:Y:S05]  /*a9e0*/  @!P1 BRA `(.L_x_202) ;  /* 0xfffffffc00f09947 */ /* 0x004fea000383ffff */
[----:B------:R-:W-:Y:S05]  /*a9f0*/  BRA `(.L_x_203) ;  /* 0xffffffb400307947 */ /* 0x000fea000383ffff */
.L_x_98:
[----:B------:R-:W-:Y:S07]  /*aa00*/  MOV R0, UR31 ;  /* 0x0000001f00007c02 */ /* 0x000fee0008000f00 */
.L_x_204:
[----:B-1----:R1:W2:Y:S02]  /*aa10*/  SYNCS.PHASECHK.TRANS64.TRYWAIT P0, [R0+URZ+0x108], R8 ;  /* 0x00010808000075a7 */ /* 0x0022a400080011ff */
[----:B--2---:R-:W-:Y:S05]  /*aa20*/  @!P0 NANOSLEEP.SYNCS 0x989680 ;  /* 0x009896800000895d */ /* 0x004fea0003900000 */
[----:B------:R-:W2:Y:S02]  /*aa30*/  @!P0 SYNCS.PHASECHK.TRANS64 P0, [R0+URZ+0x108], R8 ;  /* 0x00010808000085a7 */ /* 0x000ea400080010ff */
[----:B--2---:R-:W-:Y:S05]  /*aa40*/  @!P0 BRA `(.L_x_204) ;  /* 0xfffffffc00f08947 */ /* 0x004fea000383ffff */
[----:B------:R-:W-:Y:S05]  /*aa50*/  BRA `(.L_x_205) ;  /* 0xffffffb400a47947 */ /* 0x000fea000383ffff */
.L_x_100:
[----:B------:R-:W-:-:S07]  /*aa60*/  MOV R0, UR31 ;  /* 0x0000001f00007c02 */ /* 0x000fce0008000f00 */
.L_x_206:
[----:B-1----:R1:W2:Y:S02]  /*aa70*/  SYNCS.PHASECHK.TRANS64.TRYWAIT P0, [R0+URZ+0xf0], R2 ;  /* 0x0000f002000075a7 */ /* 0x0022a400080011ff */
[----:B--2---:R-:W-:Y:S05]  /*aa80*/  @!P0 NANOSLEEP.SYNCS 0x989680 ;  /* 0x009896800000895d */ /* 0x004fea0003900000 */
[----:B------:R-:W2:Y:S02]  /*aa90*/  @!P0 SYNCS.PHASECHK.TRANS64 P0, [R0+URZ+0xf0], R2 ;  /* 0x0000f002000085a7 */ /* 0x000ea400080010ff */
[----:B--2---:R-:W-:Y:S05]  /*aaa0*/  @!P0 BRA `(.L_x_206) ;  /* 0xfffffffc00f08947 */ /* 0x004fea000383ffff */
[----:B------:R-:W-:Y:S05]  /*aab0*/  BRA `(.L_x_207) ;  /* 0xffffffb800347947 */ /* 0x000fea000383ffff */
.L_x_101:
[----:B-1----:R-:W-:-:S07]  /*aac0*/  MOV R0, UR31 ;  /* 0x0000001f00007c02 */ /* 0x002fce0008000f00 */
.L_x_208:
[----:B-1----:R1:W2:Y:S02]  /*aad0*/  SYNCS.PHASECHK.TRANS64.TRYWAIT P0, [R0+URZ+0xf8], R2 ;  /* 0x0000f802000075a7 */ /* 0x0022a400080011ff */
[----:B--2---:R-:W-:Y:S05]  /*aae0*/  @!P0 NANOSLEEP.SYNCS 0x989680 ;  /* 0x009896800000895d */ /* 0x004fea0003900000 */
[----:B------:R-:W2:Y:S02]  /*aaf0*/  @!P0 SYNCS.PHASECHK.TRANS64 P0, [R0+URZ+0xf8], R2 ;  /* 0x0000f802000085a7 */ /* 0x000ea400080010ff */
[----:B--2---:R-:W-:Y:S05]  /*ab00*/  @!P0 BRA `(.L_x_208) ;  /* 0xfffffffc00f08947 */ /* 0x004fea000383ffff */
[----:B------:R-:W-:Y:S05]  /*ab10*/  BRA `(.L_x_209) ;  /* 0xffffffb800247947 */ /* 0x000fea000383ffff */
.L_x_102:
[----:B-1----:R-:W-:-:S07]  /*ab20*/  MOV R0, UR31 ;  /* 0x0000001f00007c02 */ /* 0x002fce0008000f00 */
.L_x_210:
[----:B-1----:R1:W2:Y:S02]  /*ab30*/  SYNCS.PHASECHK.TRANS64.TRYWAIT P0, [R0+URZ+0x100], R2 ;  /* 0x00010002000075a7 */ /* 0x0022a400080011ff */
[----:B--2---:R-:W-:Y:S05]  /*ab40*/  @!P0 NANOSLEEP.SYNCS 0x989680 ;  /* 0x009896800000895d */ /* 0x004fea0003900000 */
[----:B------:R-:W2:Y:S02]  /*ab50*/  @!P0 SYNCS.PHASECHK.TRANS64 P0, [R0+URZ+0x100], R2 ;  /* 0x00010002000085a7 */ /* 0x000ea400080010ff */
[----:B--2---:R-:W-:Y:S05]  /*ab60*/  @!P0 BRA `(.L_x_210) ;  /* 0xfffffffc00f08947 */ /* 0x004fea000383ffff */
[----:B------:R-:W-:Y:S05]  /*ab70*/  BRA `(.L_x_211) ;  /* 0xffffffb800147947 */ /* 0x000fea000383ffff */
.L_x_104:
[----:B------:R-:W-:Y:S07]  /*ab80*/  MOV R0, UR49 ;  /* 0x0000003100007c02 */ /* 0x000fee0008000f00 */
.L_x_212:
[----:B-1----:R1:W2:Y:S02]  /*ab90*/  SYNCS.PHASECHK.TRANS64.TRYWAIT P0, [R0+URZ+0x120], R2 ;  /* 0x00012002000075a7 */ /* 0x0022a400080011ff */
[----:B--2---:R-:W-:Y:S05]  /*aba0*/  @!P0 NANOSLEEP.SYNCS 0x989680 ;  /* 0x009896800000895d */ /* 0x004fea0003900000 */
[----:B------:R-:W2:Y:S02]  /*abb0*/  @!P0 SYNCS.PHASECHK.TRANS64 P0, [R0+URZ+0x120], R2 ;  /* 0x00012002000085a7 */ /* 0x000ea400080010ff */
[----:B--2---:R-:W-:Y:S05]  /*abc0*/  @!P0 BRA `(.L_x_212) ;  /* 0xfffffffc00f08947 */ /* 0x004fea000383ffff */
[----:B------:R-:W-:Y:S05]  /*abd0*/  BRA `(.L_x_213) ;  /* 0xffffffb800e47947 */ /* 0x000fea000383ffff */
.L_x_115:
[----:B-1----:R-:W-:Y:S04]  /*abe0*/  MOV R2, UR49 ;  /* 0x0000003100027c02 */ /* 0x002fe80008000f00 */
[----:B------:R1:W3:Y:S03]  /*abf0*/  SYNCS.PHASECHK.TRANS64.TRYWAIT P1, [R2+URZ+0xd0], R3 ;  /* 0x0000d003020075a7 */ /* 0x0002e600080211ff */
[----:B---3--:R-:W-:Y:S05]  /*ac00*/  @!P1 NANOSLEEP.SYNCS 0x989680 ;  /* 0x009896800000995d */ /* 0x008fea0003900000 */
[----:B------:R-:W3:Y:S02]  /*ac10*/  @!P1 SYNCS.PHASECHK.TRANS64 P1, [R2+URZ+0xd0], R3 ;  /* 0x0000d003020095a7 */ /* 0x000ee400080210ff */
[----:B---3--:R-:W-:Y:S05]  /*ac20*/  @!P1 BRA `(.L_x_115) ;  /* 0xfffffffc00ec9947 */ /* 0x008fea000383ffff */
[----:B------:R-:W-:Y:S05]  /*ac30*/  BRA `(.L_x_114) ;  /* 0xffffffcc00487947 */ /* 0x000fea000383ffff */
.L_x_117:
[----:B-1----:R1:W4:Y:S02]  /*ac40*/  SYNCS.PHASECHK.TRANS64.TRYWAIT P1, [R62+URZ+0x130], R0 ;  /* 0x000130003e0075a7 */ /* 0x00232400080211ff */
[----:B----4-:R-:W-:Y:S05]  /*ac50*/  @!P1 NANOSLEEP.SYNCS 0x989680 ;  /* 0x009896800000995d */ /* 0x010fea0003900000 */
[----:B------:R-:W4:Y:S02]  /*ac60*/  @!P1 SYNCS.PHASECHK.TRANS64 P1, [R62+URZ+0x130], R0 ;  /* 0x000130003e0095a7 */ /* 0x000f2400080210ff */
[----:B----4-:R-:W-:Y:S05]  /*ac70*/  @!P1 BRA `(.L_x_117) ;  /* 0xfffffffc00f09947 */ /* 0x010fea000383ffff */
[----:B------:R-:W-:Y:S05]  /*ac80*/  BRA `(.L_x_116) ;  /* 0xffffffcc00607947 */ /* 0x000fea000383ffff */
.L_x_126:
[----:B--2---:R2:W3:Y:S02]  /*ac90*/  SYNCS.PHASECHK.TRANS64.TRYWAIT P1, [R4+URZ+0xd0], R0 ;  /* 0x0000d000040075a7 */ /* 0x0044e400080211ff */
[----:B---3--:R-:W-:Y:S05]  /*aca0*/  @!P1 NANOSLEEP.SYNCS 0x989680 ;  /* 0x009896800000995d */ /* 0x008fea0003900000 */
[----:B------:R-:W3:Y:S02]  /*acb0*/  @!P1 SYNCS.PHASECHK.TRANS64 P1, [R4+URZ+0xd0], R0 ;  /* 0x0000d000040095a7 */ /* 0x000ee400080210ff */
[----:B---3--:R-:W-:Y:S05]  /*acc0*/  @!P1 BRA `(.L_x_126) ;  /* 0xfffffffc00f09947 */ /* 0x008fea000383ffff */
[----:B------:R-:W-:Y:S05]  /*acd0*/  BRA `(.L_x_125) ;  /* 0xffffffd400787947 */ /* 0x000fea000383ffff */
.L_x_134:
[----:B--2---:R2:W3:Y:S02]  /*ace0*/  SYNCS.PHASECHK.TRANS64.TRYWAIT P1, [R2+URZ+0xd0], R4 ;  /* 0x0000d004020075a7 */ /* 0x0044e400080211ff */
[----:B---3--:R-:W-:Y:S05]  /*acf0*/  @!P1 NANOSLEEP.SYNCS 0x989680 ;  /* 0x009896800000995d */ /* 0x008fea0003900000 */
[----:B------:R-:W3:Y:S02]  /*ad00*/  @!P1 SYNCS.PHASECHK.TRANS64 P1, [R2+URZ+0xd0], R4 ;  /* 0x0000d004020095a7 */ /* 0x000ee400080210ff */
[----:B---3--:R-:W-:Y:S05]  /*ad10*/  @!P1 BRA `(.L_x_134) ;  /* 0xfffffffc00f09947 */ /* 0x008fea000383ffff */
[----:B------:R-:W-:Y:S05]  /*ad20*/  BRA `(.L_x_133) ;  /* 0xffffffdc00907947 */ /* 0x000fea000383ffff */
.L_x_142:
[----:B--2---:R2:W3:Y:S02]  /*ad30*/  SYNCS.PHASECHK.TRANS64.TRYWAIT P1, [R3+URZ+0xd0], R0 ;  /* 0x0000d000030075a7 */ /* 0x0044e400080211ff */
[----:B---3--:R-:W-:Y:S05]  /*ad40*/  @!P1 NANOSLEEP.SYNCS 0x989680 ;  /* 0x009896800000995d */ /* 0x008fea0003900000 */
[----:B------:R-:W3:Y:S02]  /*ad50*/  @!P1 SYNCS.PHASECHK.TRANS64 P1, [R3+URZ+0xd0], R0 ;  /* 0x0000d000030095a7 */ /* 0x000ee400080210ff */
[----:B---3--:R-:W-:Y:S05]  /*ad60*/  @!P1 BRA `(.L_x_142) ;  /* 0xfffffffc00f09947 */ /* 0x008fea000383ffff */
[----:B------:R-:W-:Y:S05]  /*ad70*/  BRA `(.L_x_141) ;  /* 0xffffffe400a47947 */ /* 0x000fea000383ffff */
        .weak           $__internal_0_$__cuda_sm10x_tcgen05_guardrail_trap_col_being_dealloced_not_returned_by_alloc
        .type           $__internal_0_$__cuda_sm10x_tcgen05_guardrail_trap_col_being_dealloced_not_returned_by_alloc,@function
        .size           $__internal_0_$__cuda_sm10x_tcgen05_guardrail_trap_col_being_dealloced_not_returned_by_alloc,($__internal_1_$__cuda_sm10x_tcgen05_guardrail_trap_phase_invalid_during_alloc - $__internal_0_$__cuda_sm10x_tcgen05_guardrail_trap_col_being_dealloced_not_returned_by_alloc)
$__internal_0_$__cuda_sm10x_tcgen05_guardrail_trap_col_being_dealloced_not_returned_by_alloc:
[----:B------:R-:W-:Y:S05]  /*ad80*/  BPT.TRAP 0x1 ;  /* 0x000000040000795c */ /* 0x000fea0000300000 */
[----:B------:R-:W-:-:S04]  /*ad90*/  HFMA2 R3, -RZ, RZ, 0, 0 ;  /* 0x00000000ff037431 */ /* 0x000fc800000001ff */
[----:B------:R-:W-:Y:S05]  /*ada0*/  RET.REL.NODEC R2 `(_ZN7cutlass13device_kernelINS_4conv6kernel13ConvUniversalINS1_16ConvProblemShapeILNS1_8OperatorE2ELi2EEENS1_10collective14CollectiveConvINS1_47MainloopSm100TmaUmmaWarpSpecializedImplicitGemmILS5_2ELi13ELi2ELi1ELi2EN4cute5tupleIJNSA_1CILi2EEENSC_ILi1EEESE_EEEEENSB_IJNSC_ILi128EEENSB_IJSH_EEENSB_IJNSC_ILi64EEEEEEEEENS_6half_tESM_NSA_8TiledMMAINSA_8MMA_AtomIJNSA_26SM100_MMA_F16BF16_2x1SM_SSISM_SM_fLi128ELi128ELNSA_4UMMA5MajorE1ELSR_1ELNSQ_7ScaleInE0ELSS_0EEEEEENSA_6LayoutINSB_IJSE_SE_SE_EEENSB_IJNSC_ILi0EEESX_SX_EEEEENSB_IJNSA_10UnderscoreES10_S10_EEEEENS7_6detail27Sm100ImplicitGemmTileTraitsINSA_18SM100_TMA_2SM_LOADENSA_14ComposedLayoutINSA_7SwizzleILi3ELi4ELi3EEENSA_18smem_ptr_flag_bitsILi16EEENSV_INSB_IJSJ_NSC_ILi8EEEEEENSB_IJSE_SJ_EEEEEEEvEENS14_INSA_25SM100_TMA_2SM_LOAD_IM2COLES1F_vEEEENS_8epilogue10collective18CollectiveEpilogueINS1K_23Sm100TmaWarpSpecializedILi4ELi2ELi16ELb1ELb0EEEJNSB_IJSJ_SI_SK_EEENSB_IJNSV_ISJ_SE_EENSV_INSB_IJNSC_ILi16EEESD_EEES1D_EEEEESM_NSB_IJlNSB_IJSE_llEEESX_EEESM_S1W_NS1K_6fusion15FusionCallbacksIS1O_NS1X_17LinearCombinationISM_fSM_fLNS_15FloatRoundStyleE2EEES1P_S1U_JEEENSA_5SM1004TMEM4LOAD26SM100_TMEM_LOAD_32dp32b16xENSA_13SM90_TMA_LOADENS16_INS17_ILi1ELi4ELi3EEES1A_NSV_INSB_IJS1B_S1R_EEENSB_IJS1R_SE_EEEEEEENSA_39AutoVectorizingCopyWithAssumedAlignmentILi128EEENSA_14SM90_TMA_STOREES2C_S2E_S2E_EEEvvEEEEvNT_6ParamsE) ;  /* 0xffffff5002947950 */ /* 0x000fea0003c3ffff */
        .weak           $__internal_1_$__cuda_sm10x_tcgen05_guardrail_trap_phase_invalid_during_alloc
        .type           $__internal_1_$__cuda_sm10x_tcgen05_guardrail_trap_phase_invalid_during_alloc,@function
        .size           $__internal_1_$__cuda_sm10x_tcgen05_guardrail_trap_phase_invalid_during_alloc,($__internal_2_$__cuda_sm10x_tcgen05_guardrail_trap_unallocated_columns_being_dealloced - $__internal_1_$__cuda_sm10x_tcgen05_guardrail_trap_phase_invalid_during_alloc)
$__internal_1_$__cuda_sm10x_tcgen05_guardrail_trap_phase_invalid_during_alloc:
[----:B------:R-:W-:Y:S05]  /*adb0*/  BPT.TRAP 0x1 ;  /* 0x000000040000795c */ /* 0x000fea0000300000 */
[----:B------:R-:W-:-:S04]  /*adc0*/  MOV R5, 0x0 ;  /* 0x0000000000057802 */ /* 0x000fc80000000f00 */
[----:B------:R-:W-:Y:S05]  /*add0*/  RET.REL.NODEC R4 `(_ZN7cutlass13device_kernelINS_4conv6kernel13ConvUniversalINS1_16ConvProblemShapeILNS1_8OperatorE2ELi2EEENS1_10collective14CollectiveConvINS1_47MainloopSm100TmaUmmaWarpSpecializedImplicitGemmILS5_2ELi13ELi2ELi1ELi2EN4cute5tupleIJNSA_1CILi2EEENSC_ILi1EEESE_EEEEENSB_IJNSC_ILi128EEENSB_IJSH_EEENSB_IJNSC_ILi64EEEEEEEEENS_6half_tESM_NSA_8TiledMMAINSA_8MMA_AtomIJNSA_26SM100_MMA_F16BF16_2x1SM_SSISM_SM_fLi128ELi128ELNSA_4UMMA5MajorE1ELSR_1ELNSQ_7ScaleInE0ELSS_0EEEEEENSA_6LayoutINSB_IJSE_SE_SE_EEENSB_IJNSC_ILi0EEESX_SX_EEEEENSB_IJNSA_10UnderscoreES10_S10_EEEEENS7_6detail27Sm100ImplicitGemmTileTraitsINSA_18SM100_TMA_2SM_LOADENSA_14ComposedLayoutINSA_7SwizzleILi3ELi4ELi3EEENSA_18smem_ptr_flag_bitsILi16EEENSV_INSB_IJSJ_NSC_ILi8EEEEEENSB_IJSE_SJ_EEEEEEEvEENS14_INSA_25SM100_TMA_2SM_LOAD_IM2COLES1F_vEEEENS_8epilogue10collective18CollectiveEpilogueINS1K_23Sm100TmaWarpSpecializedILi4ELi2ELi16ELb1ELb0EEEJNSB_IJSJ_SI_SK_EEENSB_IJNSV_ISJ_SE_EENSV_INSB_IJNSC_ILi16EEESD_EEES1D_EEEEESM_NSB_IJlNSB_IJSE_llEEESX_EEESM_S1W_NS1K_6fusion15FusionCallbacksIS1O_NS1X_17LinearCombinationISM_fSM_fLNS_15FloatRoundStyleE2EEES1P_S1U_JEEENSA_5SM1004TMEM4LOAD26SM100_TMEM_LOAD_32dp32b16xENSA_13SM90_TMA_LOADENS16_INS17_ILi1ELi4ELi3EEES1A_NSV_INSB_IJS1B_S1R_EEENSB_IJS1R_SE_EEEEEEENSA_39AutoVectorizingCopyWithAssumedAlignmentILi128EEENSA_14SM90_TMA_STOREES2C_S2E_S2E_EEEvvEEEEvNT_6ParamsE) ;  /* 0xffffff5004887950 */ /* 0x000fea0003c3ffff */
        .weak           $__internal_2_$__cuda_sm10x_tcgen05_guardrail_trap_unallocated_columns_being_dealloced
        .type           $__internal_2_$__cuda_sm10x_tcgen05_guardrail_trap_unallocated_columns_being_dealloced,@function
        .size           $__internal_2_$__cuda_sm10x_tcgen05_guardrail_trap_unallocated_columns_being_dealloced,(.L_x_215 - $__internal_2_$__cuda_sm10x_tcgen05_guardrail_trap_unallocated_columns_being_dealloced)
$__internal_2_$__cuda_sm10x_tcgen05_guardrail_trap_unallocated_columns_being_dealloced:
[----:B------:R-:W-:Y:S05]  /*ade0*/  BPT.TRAP 0x1 ;  /* 0x000000040000795c */ /* 0x000fea0000300000 */
[----:B------:R-:W-:-:S04]  /*adf0*/  HFMA2 R3, -RZ, RZ, 0, 0 ;  /* 0x00000000ff037431 */ /* 0x000fc800000001ff */
[----:B------:R-:W-:Y:S05]  /*ae00*/  RET.REL.NODEC R2 `(_ZN7cutlass13device_kernelINS_4conv6kernel13ConvUniversalINS1_16ConvProblemShapeILNS1_8OperatorE2ELi2EEENS1_10collective14CollectiveConvINS1_47MainloopSm100TmaUmmaWarpSpecializedImplicitGemmILS5_2ELi13ELi2ELi1ELi2EN4cute5tupleIJNSA_1CILi2EEENSC_ILi1EEESE_EEEEENSB_IJNSC_ILi128EEENSB_IJSH_EEENSB_IJNSC_ILi64EEEEEEEEENS_6half_tESM_NSA_8TiledMMAINSA_8MMA_AtomIJNSA_26SM100_MMA_F16BF16_2x1SM_SSISM_SM_fLi128ELi128ELNSA_4UMMA5MajorE1ELSR_1ELNSQ_7ScaleInE0ELSS_0EEEEEENSA_6LayoutINSB_IJSE_SE_SE_EEENSB_IJNSC_ILi0EEESX_SX_EEEEENSB_IJNSA_10UnderscoreES10_S10_EEEEENS7_6detail27Sm100ImplicitGemmTileTraitsINSA_18SM100_TMA_2SM_LOADENSA_14ComposedLayoutINSA_7SwizzleILi3ELi4ELi3EEENSA_18smem_ptr_flag_bitsILi16EEENSV_INSB_IJSJ_NSC_ILi8EEEEEENSB_IJSE_SJ_EEEEEEEvEENS14_INSA_25SM100_TMA_2SM_LOAD_IM2COLES1F_vEEEENS_8epilogue10collective18CollectiveEpilogueINS1K_23Sm100TmaWarpSpecializedILi4ELi2ELi16ELb1ELb0EEEJNSB_IJSJ_SI_SK_EEENSB_IJNSV_ISJ_SE_EENSV_INSB_IJNSC_ILi16EEESD_EEES1D_EEEEESM_NSB_IJlNSB_IJSE_llEEESX_EEESM_S1W_NS1K_6fusion15FusionCallbacksIS1O_NS1X_17LinearCombinationISM_fSM_fLNS_15FloatRoundStyleE2EEES1P_S1U_JEEENSA_5SM1004TMEM4LOAD26SM100_TMEM_LOAD_32dp32b16xENSA_13SM90_TMA_LOADENS16_INS17_ILi1ELi4ELi3EEES1A_NSV_INSB_IJS1B_S1R_EEENSB_IJS1R_SE_EEEEEEENSA_39AutoVectorizingCopyWithAssumedAlignmentILi128EEENSA_14SM90_TMA_STOREES2C_S2E_S2E_EEEvvEEEEvNT_6ParamsE) ;  /* 0xffffff50027c7950 */ /* 0x000fea0003c3ffff */
.L_x_214:
[----:B------:R-:W-:-:S00]  /*ae10*/  BRA `(.L_x_214) ;  /* 0xfffffffc00fc7947 */ /* 0x000fc0000383ffff */
[----:B------:R-:W-:-:S00]  /*ae20*/  NOP ;  /* 0x0000000000007918 */ /* 0x000fc00000000000 */
        /* <DEDUP_REMOVED lines=13> */
.L_x_215:


//--------------------- .nv.global.init           --------------------------
	.section	.nv.global.init,"aw",@progbits
.nv.global.init:
	.type		$str$29,@object
	.size		$str$29,($str$30 - $str$29)
$str$29:
        /*0000*/ 	.byte	0x28, 0x61, 0x64, 0x64, 0x72, 0x65, 0x73, 0x73, 0x20, 0x26, 0x20, 0x6d, 0x61, 0x73, 0x6b, 0x29
        /*0010*/ 	.byte	0x20, 0x3d, 0x3d, 0x20, 0x30, 0x00
	.type		$str$30,@object
	.size		$str$30,($str$28 - $str$30)
$str$30:
        /*0016*/ 	.byte	0x2f, 0x74, 0x6d, 0x70, 0x2f, 0x63, 0x75, 0x74, 0x6c, 0x61, 0x73, 0x73, 0x5f, 0x73, 0x77, 0x65
        /*0026*/ 	.byte	0x65, 0x70, 0x5f, 0x73, 0x72, 0x63, 0x2f, 0x69, 0x6e, 0x63, 0x6c, 0x75, 0x64, 0x65, 0x2f, 0x63
        /*0036*/ 	.byte	0x75, 0x74, 0x65, 0x2f, 0x70, 0x6f, 0x69, 0x6e, 0x74, 0x65, 0x72, 0x5f, 0x66, 0x6c, 0x61, 0x67
        /*0046*/ 	.byte	0x67, 0x65, 0x64, 0x2e, 0x68, 0x70, 0x70, 0x00
	.type		$str$28,@object
	.size		$str$28,($str$27 - $str$28)
$str$28:
        /*004e*/ 	.byte	0x2f, 0x74, 0x6d, 0x70, 0x2f, 0x63, 0x75, 0x74, 0x6c, 0x61, 0x73, 0x73, 0x5f, 0x73, 0x77, 0x65
        /*005e*/ 	.byte	0x65, 0x70, 0x5f, 0x73, 0x72, 0x63, 0x2f, 0x69, 0x6e, 0x63, 0x6c, 0x75, 0x64, 0x65, 0x2f, 0x63
        /*006e*/ 	.byte	0x75, 0x74, 0x65, 0x2f, 0x61, 0x74, 0x6f, 0x6d, 0x2f, 0x63, 0x6f, 0x70, 0x79, 0x5f, 0x74, 0x72
        /*007e*/ 	.byte	0x61, 0x69, 0x74, 0x73, 0x5f, 0x73, 0x6d, 0x31, 0x30, 0x30, 0x2e, 0x68, 0x70, 0x70, 0x00
	.type		$str$27,@object
	.size		$str$27,(__unnamed_1 - $str$27)
$str$27:
        /*008d*/ 	.byte	0x28, 0x28, 0x75, 0x69, 0x6e, 0x74, 0x33, 0x32, 0x5f, 0x74, 0x28, 0x74, 0x68, 0x72, 0x65, 0x61
        /*009d*/ 	.byte	0x64, 0x49, 0x64, 0x78, 0x2e, 0x78, 0x29, 0x20, 0x2f, 0x20, 0x33, 0x32, 0x29, 0x20, 0x25, 0x20
        /*00ad*/ 	.byte	0x34, 0x29, 0x20, 0x3d, 0x3d, 0x20, 0x28, 0x28, 0x28, 0x74, 0x6d, 0x65, 0x6d, 0x5f, 0x61, 0x64
        /*00bd*/ 	.byte	0x64, 0x72, 0x20, 0x3e, 0x3e, 0x20, 0x31, 0x36, 0x29, 0x20, 0x2f, 0x20, 0x33, 0x32, 0x29, 0x20
        /*00cd*/ 	.byte	0x25, 0x20, 0x34, 0x29, 0x00
	.type		__unnamed_1,@object
	.size		__unnamed_1,(__unnamed_2 - __unnamed_1)
__unnamed_1:
        /*00d2*/ 	.byte	0x61, 0x75, 0x74, 0x6f, 0x20, 0x63, 0x75, 0x74, 0x65, 0x3a, 0x3a, 0x61, 0x73, 0x5f, 0x70, 0x6f
        /* <DEDUP_REMOVED lines=24> */
        /*0262*/ 	.byte	0x34, 0x38, 0x3e, 0x3e, 0x3e, 0x3e, 0x5d, 0x00
	.type		__unnamed_2,@object
	.size		__unnamed_2,(.L_2 - __unnamed_2)
__unnamed_2:
        /* <DEDUP_REMOVED lines=40> */
        /*04ea*/ 	.byte	0x3a, 0x3a, 0x43, 0x3c, 0x30, 0x3e, 0x3e, 0x3e, 0x3e, 0x5d, 0x00
.L_2:


//--------------------- .nv.shared._ZN7cutlass13device_kernelINS_4conv6kernel13ConvUniversalINS1_16ConvProblemShapeILNS1_8OperatorE2ELi2EEENS1_10collective14CollectiveConvINS1_47MainloopSm100TmaUmmaWarpSpecializedImplicitGemmILS5_2ELi13ELi2ELi1ELi2EN4cute5tupleIJNSA_1CILi2EEENSC_ILi1EEESE_EEEEENSB_IJNSC_ILi128EEENSB_IJSH_EEENSB_IJNSC_ILi64EEEEEEEEENS_6half_tESM_NSA_8TiledMMAINSA_8MMA_AtomIJNSA_26SM100_MMA_F16BF16_2x1SM_SSISM_SM_fLi128ELi128ELNSA_4UMMA5MajorE1ELSR_1ELNSQ_7ScaleInE0ELSS_0EEEEEENSA_6LayoutINSB_IJSE_SE_SE_EEENSB_IJNSC_ILi0EEESX_SX_EEEEENSB_IJNSA_10UnderscoreES10_S10_EEEEENS7_6detail27Sm100ImplicitGemmTileTraitsINSA_18SM100_TMA_2SM_LOADENSA_14ComposedLayoutINSA_7SwizzleILi3ELi4ELi3EEENSA_18smem_ptr_flag_bitsILi16EEENSV_INSB_IJSJ_NSC_ILi8EEEEEENSB_IJSE_SJ_EEEEEEEvEENS14_INSA_25SM100_TMA_2SM_LOAD_IM2COLES1F_vEEEENS_8epilogue10collective18CollectiveEpilogueINS1K_23Sm100TmaWarpSpecializedILi4ELi2ELi16ELb1ELb0EEEJNSB_IJSJ_SI_SK_EEENSB_IJNSV_ISJ_SE_EENSV_INSB_IJNSC_ILi16EEESD_EEES1D_EEEEESM_NSB_IJlNSB_IJSE_llEEESX_EEESM_S1W_NS1K_6fusion15FusionCallbacksIS1O_NS1X_17LinearCombinationISM_fSM_fLNS_15FloatRoundStyleE2EEES1P_S1U_JEEENSA_5SM1004TMEM4LOAD26SM100_TMEM_LOAD_32dp32b16xENSA_13SM90_TMA_LOADENS16_INS17_ILi1ELi4ELi3EEES1A_NSV_INSB_IJS1B_S1R_EEENSB_IJS1R_SE_EEEEEEENSA_39AutoVectorizingCopyWithAssumedAlignmentILi128EEENSA_14SM90_TMA_STOREES2C_S2E_S2E_EEEvvEEEEvNT_6ParamsE --------------------------
	.section	.nv.shared._ZN7cutlass13device_kernelINS_4conv6kernel13ConvUniversalINS1_16ConvProblemShapeILNS1_8OperatorE2ELi2EEENS1_10collective14CollectiveConvINS1_47MainloopSm100TmaUmmaWarpSpecializedImplicitGemmILS5_2ELi13ELi2ELi1ELi2EN4cute5tupleIJNSA_1CILi2EEENSC_ILi1EEESE_EEEEENSB_IJNSC_ILi128EEENSB_IJSH_EEENSB_IJNSC_ILi64EEEEEEEEENS_6half_tESM_NSA_8TiledMMAINSA_8MMA_AtomIJNSA_26SM100_MMA_F16BF16_2x1SM_SSISM_SM_fLi128ELi128ELNSA_4UMMA5MajorE1ELSR_1ELNSQ_7ScaleInE0ELSS_0EEEEEENSA_6LayoutINSB_IJSE_SE_SE_EEENSB_IJNSC_ILi0EEESX_SX_EEEEENSB_IJNSA_10UnderscoreES10_S10_EEEEENS7_6detail27Sm100ImplicitGemmTileTraitsINSA_18SM100_TMA_2SM_LOADENSA_14ComposedLayoutINSA_7SwizzleILi3ELi4ELi3EEENSA_18smem_ptr_flag_bitsILi16EEENSV_INSB_IJSJ_NSC_ILi8EEEEEENSB_IJSE_SJ_EEEEEEEvEENS14_INSA_25SM100_TMA_2SM_LOAD_IM2COLES1F_vEEEENS_8epilogue10collective18CollectiveEpilogueINS1K_23Sm100TmaWarpSpecializedILi4ELi2ELi16ELb1ELb0EEEJNSB_IJSJ_SI_SK_EEENSB_IJNSV_ISJ_SE_EENSV_INSB_IJNSC_ILi16EEESD_EEES1D_EEEEESM_NSB_IJlNSB_IJSE_llEEESX_EEESM_S1W_NS1K_6fusion15FusionCallbacksIS1O_NS1X_17LinearCombinationISM_fSM_fLNS_15FloatRoundStyleE2EEES1P_S1U_JEEENSA_5SM1004TMEM4LOAD26SM100_TMEM_LOAD_32dp32b16xENSA_13SM90_TMA_LOADENS16_INS17_ILi1ELi4ELi3EEES1A_NSV_INSB_IJS1B_S1R_EEENSB_IJS1R_SE_EEEEEEENSA_39AutoVectorizingCopyWithAssumedAlignmentILi128EEENSA_14SM90_TMA_STOREES2C_S2E_S2E_EEEvvEEEEvNT_6ParamsE,"aw",@nobits
	.sectionflags	@""
	.align	16
	.zero		1024


//--------------------- .nv.shared.reserved.0     --------------------------
	.section	.nv.shared.reserved.0,"aw",@nobits
	.weak		__nv_reservedSMEM_offset_0_alias
	.size		__nv_reservedSMEM_offset_0_alias, 0, 64
	.other		__nv_reservedSMEM_offset_0_alias,@"STO_CUDA_RESERVED_SHARED STV_DEFAULT"
__nv_reservedSMEM_offset_0_alias:
	.zero		0
.nv.shared.reserved.0:
	.zero		64
	.weak		__nv_reservedSMEM_tcgen05_partition
	.type		__nv_reservedSMEM_tcgen05_partition,@object
	.size		__nv_reservedSMEM_tcgen05_partition,(.L_0 - __nv_reservedSMEM_tcgen05_partition)
__nv_reservedSMEM_tcgen05_partition:
	.zero		32
.L_0:


//--------------------- .nv.global                --------------------------
	.section	.nv.global,"aw",@nobits
.nv.global:
	.type		_ZN39_INTERNAL_1e574577_4_k_cu_40ea8fb9_42524cute1_E,@object
	.size		_ZN39_INTERNAL_1e574577_4_k_cu_40ea8fb9_42524cute1_E,(_ZN39_INTERNAL_1e574577_4_k_cu_40ea8fb9_42524cuda3std3__45__cpo6cbeginE - _ZN39_INTERNAL_1e574577_4_k_cu_40ea8fb9_42524cute1_E)
_ZN39_INTERNAL_1e574577_4_k_cu_40ea8fb9_42524cute1_E:
	.zero		1
	.type		_ZN39_INTERNAL_1e574577_4_k_cu_40ea8fb9_42524cuda3std3__45__cpo6cbeginE,@object
	.size		_ZN39_INTERNAL_1e574577_4_k_cu_40ea8fb9_42524cuda3std3__45__cpo6cbeginE,(_ZN39_INTERNAL_1e574577_4_k_cu_40ea8fb9_42524cuda3std3__48in_placeE - _ZN39_INTERNAL_1e574577_4_k_cu_40ea8fb9_42524cuda3std3__45__cpo6cbeginE)
_ZN39_INTERNAL_1e574577_4_k_cu_40ea8fb9_42524cuda3std3__45__cpo6cbeginE:
	.zero		1
	.type		_ZN39_INTERNAL_1e574577_4_k_cu_40ea8fb9_42524cuda3std3__48in_placeE,@object
	.size		_ZN39_INTERNAL_1e574577_4_k_cu_40ea8fb9_42524cuda3std3__48in_placeE,(_ZN39_INTERNAL_1e574577_4_k_cu_40ea8fb9_42524cuda3std6ranges3__45__cpo9iter_moveE - _ZN39_INTERNAL_1e574577_4_k_cu_40ea8fb9_42524cuda3std3__48in_placeE)
_ZN39_INTERNAL_1e574577_4_k_cu_40ea8fb9_42524cuda3std3__48in_placeE:
	.zero		1
	.type		_ZN39_INTERNAL_1e574577_4_k_cu_40ea8fb9_42524cuda3std6ranges3__45__cpo9iter_moveE,@object
	.size		_ZN39_INTERNAL_1e574577_4_k_cu_40ea8fb9_42524cuda3std6ranges3__45__cpo9iter_moveE,(_ZN39_INTERNAL_1e574577_4_k_cu_40ea8fb9_42524cuda3std3__45__cpo5beginE - _ZN39_INTERNAL_1e574577_4_k_cu_40ea8fb9_42524cuda3std6ranges3__45__cpo9iter_moveE)
_ZN39_INTERNAL_1e574577_4_k_cu_40ea8fb9_42524cuda3std6ranges3__45__cpo9iter_moveE:
	.zero		1
	.type		_ZN39_INTERNAL_1e574577_4_k_cu_40ea8fb9_42524cuda3std3__45__cpo5beginE,@object
	.size		_ZN39_INTERNAL_1e574577_4_k_cu_40ea8fb9_42524cuda3std3__45__cpo5beginE,(_ZN39_INTERNAL_1e574577_4_k_cu_40ea8fb9_42524cuda3std3__441_GLOBAL__N__1e574577_4_k_cu_40ea8fb9_42526ignoreE - _ZN39_INTERNAL_1e574577_4_k_cu_40ea8fb9_42524cuda3std3__45__cpo5beginE)
_ZN39_INTERNAL_1e574577_4_k_cu_40ea8fb9_42524cuda3std3__45__cpo5beginE:
	.zero		1
	.type		_ZN39_INTERNAL_1e574577_4_k_cu_40ea8fb9_42524cuda3std3__441_GLOBAL__N__1e574577_4_k_cu_40ea8fb9_42526ignoreE,@object
	.size		_ZN39_INTERNAL_1e574577_4_k_cu_40ea8fb9_42524cuda3std3__441_GLOBAL__N__1e574577_4_k_cu_40ea8fb9_42526ignoreE,(_ZN39_INTERNAL_1e574577_4_k_cu_40ea8fb9_42524cute7productE - _ZN39_INTERNAL_1e574577_4_k_cu_40ea8fb9_42524cuda3std3__441_GLOBAL__N__1e574577_4_k_cu_40ea8fb9_42526ignoreE)
_ZN39_INTERNAL_1e574577_4_k_cu_40ea8fb9_42524cuda3std3__441_GLOBAL__N__1e574577_4_k_cu_40ea8fb9_42526ignoreE:
	.zero		1
	.type		_ZN39_INTERNAL_1e574577_4_k_cu_40ea8fb9_42524cute7productE,@object
	.size		_ZN39_INTERNAL_1e574577_4_k_cu_40ea8fb9_42524cute7productE,(_ZN39_INTERNAL_1e574577_4_k_cu_40ea8fb9_42524cuda3std3__45__cpo3endE - _ZN39_INTERNAL_1e574577_4_k_cu_40ea8fb9_42524cute7productE)
_ZN39_INTERNAL_1e574577_4_k_cu_40ea8fb9_42524cute7productE:
	.zero		1
	.type		_ZN39_INTERNAL_1e574577_4_k_cu_40ea8fb9_42524cuda3std3__45__cpo3endE,@object
	.size		_ZN39_INTERNAL_1e574577_4_k_cu_40ea8fb9_42524cuda3std3__45__cpo3endE,(_ZN39_INTERNAL_1e574577_4_k_cu_40ea8fb9_42524cuda3std3__419piecewise_constructE - _ZN39_INTERNAL_1e574577_4_k_cu_40ea8fb9_42524cuda3std3__45__cpo3endE)
_ZN39_INTERNAL_1e574577_4_k_cu_40ea8fb9_42524cuda3std3__45__cpo3endE:
	.zero		1
	.type		_ZN39_INTERNAL_1e574577_4_k_cu_40ea8fb9_42524cuda3std3__419piecewise_constructE,@object
	.size		_ZN39_INTERNAL_1e574577_4_k_cu_40ea8fb9_42524cuda3std3__419piecewise_constructE,(_ZN39_INTERNAL_1e574577_4_k_cu_40ea8fb9_42524cuda3std3__45__cpo4cendE - _ZN39_INTERNAL_1e574577_4_k_cu_40ea8fb9_42524cuda3std3__419piecewise_constructE)
_ZN39_INTERNAL_1e574577_4_k_cu_40ea8fb9_42524cuda3std3__419piecewise_constructE:
	.zero		1
	.type		_ZN39_INTERNAL_1e574577_4_k_cu_40ea8fb9_42524cuda3std3__45__cpo4cendE,@object
	.size		_ZN39_INTERNAL_1e574577_4_k_cu_40ea8fb9_42524cuda3std3__45__cpo4cendE,(_ZN39_INTERNAL_1e574577_4_k_cu_40ea8fb9_42524cuda3std6ranges3__45__cpo4swapE - _ZN39_INTERNAL_1e574577_4_k_cu_40ea8fb9_42524cuda3std3__45__cpo4cendE)
_ZN39_INTERNAL_1e574577_4_k_cu_40ea8fb9_42524cuda3std3__45__cpo4cendE:
	.zero		1
	.type		_ZN39_INTERNAL_1e574577_4_k_cu_40ea8fb9_42524cuda3std6ranges3__45__cpo4swapE,@object
	.size		_ZN39_INTERNAL_1e574577_4_k_cu_40ea8fb9_42524cuda3std6ranges3__45__cpo4swapE,(.L_10 - _ZN39_INTERNAL_1e574577_4_k_cu_40ea8fb9_42524cuda3std6ranges3__45__cpo4swapE)
_ZN39_INTERNAL_1e574577_4_k_cu_40ea8fb9_42524cuda3std6ranges3__45__cpo4swapE:
	.zero		1
.L_10:


//--------------------- .nv.constant0._ZN7cutlass13device_kernelINS_4conv6kernel13ConvUniversalINS1_16ConvProblemShapeILNS1_8OperatorE2ELi2EEENS1_10collective14CollectiveConvINS1_47MainloopSm100TmaUmmaWarpSpecializedImplicitGemmILS5_2ELi13ELi2ELi1ELi2EN4cute5tupleIJNSA_1CILi2EEENSC_ILi1EEESE_EEEEENSB_IJNSC_ILi128EEENSB_IJSH_EEENSB_IJNSC_ILi64EEEEEEEEENS_6half_tESM_NSA_8TiledMMAINSA_8MMA_AtomIJNSA_26SM100_MMA_F16BF16_2x1SM_SSISM_SM_fLi128ELi128ELNSA_4UMMA5MajorE1ELSR_1ELNSQ_7ScaleInE0ELSS_0EEEEEENSA_6LayoutINSB_IJSE_SE_SE_EEENSB_IJNSC_ILi0EEESX_SX_EEEEENSB_IJNSA_10UnderscoreES10_S10_EEEEENS7_6detail27Sm100ImplicitGemmTileTraitsINSA_18SM100_TMA_2SM_LOADENSA_14ComposedLayoutINSA_7SwizzleILi3ELi4ELi3EEENSA_18smem_ptr_flag_bitsILi16EEENSV_INSB_IJSJ_NSC_ILi8EEEEEENSB_IJSE_SJ_EEEEEEEvEENS14_INSA_25SM100_TMA_2SM_LOAD_IM2COLES1F_vEEEENS_8epilogue10collective18CollectiveEpilogueINS1K_23Sm100TmaWarpSpecializedILi4ELi2ELi16ELb1ELb0EEEJNSB_IJSJ_SI_SK_EEENSB_IJNSV_ISJ_SE_EENSV_INSB_IJNSC_ILi16EEESD_EEES1D_EEEEESM_NSB_IJlNSB_IJSE_llEEESX_EEESM_S1W_NS1K_6fusion15FusionCallbacksIS1O_NS1X_17LinearCombinationISM_fSM_fLNS_15FloatRoundStyleE2EEES1P_S1U_JEEENSA_5SM1004TMEM4LOAD26SM100_TMEM_LOAD_32dp32b16xENSA_13SM90_TMA_LOADENS16_INS17_ILi1ELi4ELi3EEES1A_NSV_INSB_IJS1B_S1R_EEENSB_IJS1R_SE_EEEEEEENSA_39AutoVectorizingCopyWithAssumedAlignmentILi128EEENSA_14SM90_TMA_STOREES2C_S2E_S2E_EEEvvEEEEvNT_6ParamsE --------------------------
	.section	.nv.constant0._ZN7cutlass13device_kernelINS_4conv6kernel13ConvUniversalINS1_16ConvProblemShapeILNS1_8OperatorE2ELi2EEENS1_10collective14CollectiveConvINS1_47MainloopSm100TmaUmmaWarpSpecializedImplicitGemmILS5_2ELi13ELi2ELi1ELi2EN4cute5tupleIJNSA_1CILi2EEENSC_ILi1EEESE_EEEEENSB_IJNSC_ILi128EEENSB_IJSH_EEENSB_IJNSC_ILi64EEEEEEEEENS_6half_tESM_NSA_8TiledMMAINSA_8MMA_AtomIJNSA_26SM100_MMA_F16BF16_2x1SM_SSISM_SM_fLi128ELi128ELNSA_4UMMA5MajorE1ELSR_1ELNSQ_7ScaleInE0ELSS_0EEEEEENSA_6LayoutINSB_IJSE_SE_SE_EEENSB_IJNSC_ILi0EEESX_SX_EEEEENSB_IJNSA_10UnderscoreES10_S10_EEEEENS7_6detail27Sm100ImplicitGemmTileTraitsINSA_18SM100_TMA_2SM_LOADENSA_14ComposedLayoutINSA_7SwizzleILi3ELi4ELi3EEENSA_18smem_ptr_flag_bitsILi16EEENSV_INSB_IJSJ_NSC_ILi8EEEEEENSB_IJSE_SJ_EEEEEEEvEENS14_INSA_25SM100_TMA_2SM_LOAD_IM2COLES1F_vEEEENS_8epilogue10collective18CollectiveEpilogueINS1K_23Sm100TmaWarpSpecializedILi4ELi2ELi16ELb1ELb0EEEJNSB_IJSJ_SI_SK_EEENSB_IJNSV_ISJ_SE_EENSV_INSB_IJNSC_ILi16EEESD_EEES1D_EEEEESM_NSB_IJlNSB_IJSE_llEEESX_EEESM_S1W_NS1K_6fusion15FusionCallbacksIS1O_NS1X_17LinearCombinationISM_fSM_fLNS_15FloatRoundStyleE2EEES1P_S1U_JEEENSA_5SM1004TMEM4LOAD26SM100_TMEM_LOAD_32dp32b16xENSA_13SM90_TMA_LOADENS16_INS17_ILi1ELi4ELi3EEES1A_NSV_INSB_IJS1B_S1R_EEENSB_IJS1R_SE_EEEEEEENSA_39AutoVectorizingCopyWithAssumedAlignmentILi128EEENSA_14SM90_TMA_STOREES2C_S2E_S2E_EEEvvEEEEvNT_6ParamsE,"a",@progbits
	.sectionflags	@""
	.align	4
.nv.constant0._ZN7cutlass13device_kernelINS_4conv6kernel13ConvUniversalINS1_16ConvProblemShapeILNS1_8OperatorE2ELi2EEENS1_10collective14CollectiveConvINS1_47MainloopSm100TmaUmmaWarpSpecializedImplicitGemmILS5_2ELi13ELi2ELi1ELi2EN4cute5tupleIJNSA_1CILi2EEENSC_ILi1EEESE_EEEEENSB_IJNSC_ILi128EEENSB_IJSH_EEENSB_IJNSC_ILi64EEEEEEEEENS_6half_tESM_NSA_8TiledMMAINSA_8MMA_AtomIJNSA_26SM100_MMA_F16BF16_2x1SM_SSISM_SM_fLi128ELi128ELNSA_4UMMA5MajorE1ELSR_1ELNSQ_7ScaleInE0ELSS_0EEEEEENSA_6LayoutINSB_IJSE_SE_SE_EEENSB_IJNSC_ILi0EEESX_SX_EEEEENSB_IJNSA_10UnderscoreES10_S10_EEEEENS7_6detail27Sm100ImplicitGemmTileTraitsINSA_18SM100_TMA_2SM_LOADENSA_14ComposedLayoutINSA_7SwizzleILi3ELi4ELi3EEENSA_18smem_ptr_flag_bitsILi16EEENSV_INSB_IJSJ_NSC_ILi8EEEEEENSB_IJSE_SJ_EEEEEEEvEENS14_INSA_25SM100_TMA_2SM_LOAD_IM2COLES1F_vEEEENS_8epilogue10collective18CollectiveEpilogueINS1K_23Sm100TmaWarpSpecializedILi4ELi2ELi16ELb1ELb0EEEJNSB_IJSJ_SI_SK_EEENSB_IJNSV_ISJ_SE_EENSV_INSB_IJNSC_ILi16EEESD_EEES1D_EEEEESM_NSB_IJlNSB_IJSE_llEEESX_EEESM_S1W_NS1K_6fusion15FusionCallbacksIS1O_NS1X_17LinearCombinationISM_fSM_fLNS_15FloatRoundStyleE2EEES1P_S1U_JEEENSA_5SM1004TMEM4LOAD26SM100_TMEM_LOAD_32dp32b16xENSA_13SM90_TMA_LOADENS16_INS17_ILi1ELi4ELi3EEES1A_NSV_INSB_IJS1B_S1R_EEENSB_IJS1R_SE_EEEEEEENSA_39AutoVectorizingCopyWithAssumedAlignmentILi128EEENSA_14SM90_TMA_STOREES2C_S2E_S2E_EEEvvEEEEvNT_6ParamsE:
	.zero		2944


//--------------------- SYMBOLS --------------------------

	.type		.nv.reservedSmem.offset0,@object
	.size		.nv.reservedSmem.offset0,0x4
	.type		.nv.reservedSmem.cap,@object
	.size		.nv.reservedSmem.cap,0x4
	.type		__assertfail,@function
